//
// Generated by NVIDIA NVVM Compiler
//
// Compiler Build ID: CL-36424714
// Cuda compilation tools, release 13.0, V13.0.88
// Based on NVVM 20.0.0
//

.version 9.0
.target sm_100
.address_size 64

	// .globl	_Z8mult_gpuIdEvPKT_S2_PS0_mmm

.visible .entry _Z8mult_gpuIdEvPKT_S2_PS0_mmm(
	.param .u64 .ptr .align 1 _Z8mult_gpuIdEvPKT_S2_PS0_mmm_param_0,
	.param .u64 .ptr .align 1 _Z8mult_gpuIdEvPKT_S2_PS0_mmm_param_1,
	.param .u64 .ptr .align 1 _Z8mult_gpuIdEvPKT_S2_PS0_mmm_param_2,
	.param .u64 _Z8mult_gpuIdEvPKT_S2_PS0_mmm_param_3,
	.param .u64 _Z8mult_gpuIdEvPKT_S2_PS0_mmm_param_4,
	.param .u64 _Z8mult_gpuIdEvPKT_S2_PS0_mmm_param_5
)
{
	.reg .pred 	%p<13>;
	.reg .b32 	%r<9>;
	.reg .b32 	%f<37>;
	.reg .b64 	%rd<77>;
	.reg .b64 	%fd<65>;

	ld.param.u64 	%rd25, [_Z8mult_gpuIdEvPKT_S2_PS0_mmm_param_0];
	ld.param.u64 	%rd26, [_Z8mult_gpuIdEvPKT_S2_PS0_mmm_param_1];
	ld.param.u64 	%rd27, [_Z8mult_gpuIdEvPKT_S2_PS0_mmm_param_3];
	ld.param.u64 	%rd23, [_Z8mult_gpuIdEvPKT_S2_PS0_mmm_param_4];
	ld.param.u64 	%rd24, [_Z8mult_gpuIdEvPKT_S2_PS0_mmm_param_5];
	cvta.to.global.u64 	%rd1, %rd26;
	cvta.to.global.u64 	%rd2, %rd25;
	mov.u32 	%r1, %ctaid.y;
	mov.u32 	%r2, %ntid.y;
	mov.u32 	%r3, %tid.y;
	mad.lo.s32 	%r4, %r1, %r2, %r3;
	cvt.u64.u32 	%rd3, %r4;
	mov.u32 	%r5, %ctaid.x;
	mov.u32 	%r6, %ntid.x;
	mov.u32 	%r7, %tid.x;
	mad.lo.s32 	%r8, %r5, %r6, %r7;
	cvt.u64.u32 	%rd4, %r8;
	setp.le.u64 	%p1, %rd27, %rd3;
	setp.le.u64 	%p2, %rd24, %rd4;
	or.pred  	%p3, %p1, %p2;
	@%p3 bra 	$L__BB0_15;
	setp.eq.s64 	%p4, %rd23, 0;
	mov.f64 	%fd64, 0d0000000000000000;
	@%p4 bra 	$L__BB0_14;
	mul.lo.s64 	%rd5, %rd23, %rd3;
	setp.lt.u64 	%p5, %rd23, 8;
	mov.f32 	%f36, 0f00000000;
	mov.b64 	%rd75, 0;
	@%p5 bra 	$L__BB0_5;
	and.b64  	%rd75, %rd23, -8;
	shl.b64 	%rd29, %rd4, 3;
	add.s64 	%rd72, %rd1, %rd29;
	shl.b64 	%rd30, %rd5, 3;
	add.s64 	%rd31, %rd30, %rd2;
	add.s64 	%rd71, %rd31, 32;
	mov.f32 	%f36, 0f00000000;
	mov.u64 	%rd73, %rd75;
$L__BB0_4:
	.pragma "nounroll";
	ld.global.f64 	%fd4, [%rd71+-32];
	ld.global.f64 	%fd5, [%rd72];
	cvt.f64.f32 	%fd6, %f36;
	fma.rn.f64 	%fd7, %fd4, %fd5, %fd6;
	cvt.rn.f32.f64 	%f16, %fd7;
	ld.global.f64 	%fd8, [%rd71+-24];
	shl.b64 	%rd32, %rd24, 3;
	add.s64 	%rd33, %rd72, %rd32;
	ld.global.f64 	%fd9, [%rd33];
	cvt.f64.f32 	%fd10, %f16;
	fma.rn.f64 	%fd11, %fd8, %fd9, %fd10;
	cvt.rn.f32.f64 	%f17, %fd11;
	ld.global.f64 	%fd12, [%rd71+-16];
	add.s64 	%rd34, %rd33, %rd32;
	ld.global.f64 	%fd13, [%rd34];
	cvt.f64.f32 	%fd14, %f17;
	fma.rn.f64 	%fd15, %fd12, %fd13, %fd14;
	cvt.rn.f32.f64 	%f18, %fd15;
	ld.global.f64 	%fd16, [%rd71+-8];
	add.s64 	%rd35, %rd34, %rd32;
	ld.global.f64 	%fd17, [%rd35];
	cvt.f64.f32 	%fd18, %f18;
	fma.rn.f64 	%fd19, %fd16, %fd17, %fd18;
	cvt.rn.f32.f64 	%f19, %fd19;
	ld.global.f64 	%fd20, [%rd71];
	add.s64 	%rd36, %rd35, %rd32;
	ld.global.f64 	%fd21, [%rd36];
	cvt.f64.f32 	%fd22, %f19;
	fma.rn.f64 	%fd23, %fd20, %fd21, %fd22;
	cvt.rn.f32.f64 	%f20, %fd23;
	ld.global.f64 	%fd24, [%rd71+8];
	add.s64 	%rd37, %rd36, %rd32;
	ld.global.f64 	%fd25, [%rd37];
	cvt.f64.f32 	%fd26, %f20;
	fma.rn.f64 	%fd27, %fd24, %fd25, %fd26;
	cvt.rn.f32.f64 	%f21, %fd27;
	ld.global.f64 	%fd28, [%rd71+16];
	add.s64 	%rd38, %rd37, %rd32;
	ld.global.f64 	%fd29, [%rd38];
	cvt.f64.f32 	%fd30, %f21;
	fma.rn.f64 	%fd31, %fd28, %fd29, %fd30;
	cvt.rn.f32.f64 	%f22, %fd31;
	ld.global.f64 	%fd32, [%rd71+24];
	add.s64 	%rd39, %rd38, %rd32;
	ld.global.f64 	%fd33, [%rd39];
	cvt.f64.f32 	%fd34, %f22;
	fma.rn.f64 	%fd35, %fd32, %fd33, %fd34;
	cvt.rn.f32.f64 	%f36, %fd35;
	add.s64 	%rd73, %rd73, -8;
	shl.b64 	%rd40, %rd24, 6;
	add.s64 	%rd72, %rd72, %rd40;
	add.s64 	%rd71, %rd71, 64;
	setp.ne.s64 	%p6, %rd73, 0;
	@%p6 bra 	$L__BB0_4;
$L__BB0_5:
	and.b64  	%rd16, %rd23, 7;
	setp.eq.s64 	%p7, %rd16, 0;
	@%p7 bra 	$L__BB0_13;
	and.b64  	%rd17, %rd23, 3;
	setp.lt.u64 	%p8, %rd16, 4;
	@%p8 bra 	$L__BB0_8;
	add.s64 	%rd41, %rd75, %rd5;
	shl.b64 	%rd42, %rd41, 3;
	add.s64 	%rd43, %rd2, %rd42;
	ld.global.f64 	%fd36, [%rd43];
	mad.lo.s64 	%rd44, %rd75, %rd24, %rd4;
	shl.b64 	%rd45, %rd44, 3;
	add.s64 	%rd46, %rd1, %rd45;
	ld.global.f64 	%fd37, [%rd46];
	cvt.f64.f32 	%fd38, %f36;
	fma.rn.f64 	%fd39, %fd36, %fd37, %fd38;
	cvt.rn.f32.f64 	%f24, %fd39;
	ld.global.f64 	%fd40, [%rd43+8];
	shl.b64 	%rd47, %rd24, 3;
	add.s64 	%rd48, %rd46, %rd47;
	ld.global.f64 	%fd41, [%rd48];
	cvt.f64.f32 	%fd42, %f24;
	fma.rn.f64 	%fd43, %fd40, %fd41, %fd42;
	cvt.rn.f32.f64 	%f25, %fd43;
	ld.global.f64 	%fd44, [%rd43+16];
	add.s64 	%rd49, %rd48, %rd47;
	ld.global.f64 	%fd45, [%rd49];
	cvt.f64.f32 	%fd46, %f25;
	fma.rn.f64 	%fd47, %fd44, %fd45, %fd46;
	cvt.rn.f32.f64 	%f26, %fd47;
	ld.global.f64 	%fd48, [%rd43+24];
	add.s64 	%rd50, %rd49, %rd47;
	ld.global.f64 	%fd49, [%rd50];
	cvt.f64.f32 	%fd50, %f26;
	fma.rn.f64 	%fd51, %fd48, %fd49, %fd50;
	cvt.rn.f32.f64 	%f36, %fd51;
	add.s64 	%rd75, %rd75, 4;
$L__BB0_8:
	setp.eq.s64 	%p9, %rd17, 0;
	@%p9 bra 	$L__BB0_13;
	setp.eq.s64 	%p10, %rd17, 1;
	@%p10 bra 	$L__BB0_11;
	add.s64 	%rd51, %rd75, %rd5;
	shl.b64 	%rd52, %rd51, 3;
	add.s64 	%rd53, %rd2, %rd52;
	ld.global.f64 	%fd52, [%rd53];
	mad.lo.s64 	%rd54, %rd75, %rd24, %rd4;
	shl.b64 	%rd55, %rd54, 3;
	add.s64 	%rd56, %rd1, %rd55;
	ld.global.f64 	%fd53, [%rd56];
	cvt.f64.f32 	%fd54, %f36;
	fma.rn.f64 	%fd55, %fd52, %fd53, %fd54;
	cvt.rn.f32.f64 	%f28, %fd55;
	ld.global.f64 	%fd56, [%rd53+8];
	shl.b64 	%rd57, %rd24, 3;
	add.s64 	%rd58, %rd56, %rd57;
	ld.global.f64 	%fd57, [%rd58];
	cvt.f64.f32 	%fd58, %f28;
	fma.rn.f64 	%fd59, %fd56, %fd57, %fd58;
	cvt.rn.f32.f64 	%f36, %fd59;
	add.s64 	%rd75, %rd75, 2;
$L__BB0_11:
	and.b64  	%rd59, %rd23, 1;
	setp.eq.b64 	%p11, %rd59, 1;
	not.pred 	%p12, %p11;
	@%p12 bra 	$L__BB0_13;
	add.s64 	%rd60, %rd75, %rd5;
	shl.b64 	%rd61, %rd60, 3;
	add.s64 	%rd62, %rd2, %rd61;
	ld.global.f64 	%fd60, [%rd62];
	mad.lo.s64 	%rd63, %rd75, %rd24, %rd4;
	shl.b64 	%rd64, %rd63, 3;
	add.s64 	%rd65, %rd1, %rd64;
	ld.global.f64 	%fd61, [%rd65];
	cvt.f64.f32 	%fd62, %f36;
	fma.rn.f64 	%fd63, %fd60, %fd61, %fd62;
	cvt.rn.f32.f64 	%f36, %fd63;
$L__BB0_13:
	cvt.f64.f32 	%fd64, %f36;
$L__BB0_14:
	ld.param.u64 	%rd70, [_Z8mult_gpuIdEvPKT_S2_PS0_mmm_param_2];
	mad.lo.s64 	%rd66, %rd24, %rd3, %rd4;
	cvta.to.global.u64 	%rd67, %rd70;
	shl.b64 	%rd68, %rd66, 3;
	add.s64 	%rd69, %rd67, %rd68;
	st.global.f64 	[%rd69], %fd64;
$L__BB0_15:
	ret;

}
	// .globl	_Z8mult_gpuIfEvPKT_S2_PS0_mmm
.visible .entry _Z8mult_gpuIfEvPKT_S2_PS0_mmm(
	.param .u64 .ptr .align 1 _Z8mult_gpuIfEvPKT_S2_PS0_mmm_param_0,
	.param .u64 .ptr .align 1 _Z8mult_gpuIfEvPKT_S2_PS0_mmm_param_1,
	.param .u64 .ptr .align 1 _Z8mult_gpuIfEvPKT_S2_PS0_mmm_param_2,
	.param .u64 _Z8mult_gpuIfEvPKT_S2_PS0_mmm_param_3,
	.param .u64 _Z8mult_gpuIfEvPKT_S2_PS0_mmm_param_4,
	.param .u64 _Z8mult_gpuIfEvPKT_S2_PS0_mmm_param_5
)
{
	.reg .pred 	%p<13>;
	.reg .b32 	%r<9>;
	.reg .b32 	%f<68>;
	.reg .b64 	%rd<77>;

	ld.param.u64 	%rd26, [_Z8mult_gpuIfEvPKT_S2_PS0_mmm_param_0];
	ld.param.u64 	%rd27, [_Z8mult_gpuIfEvPKT_S2_PS0_mmm_param_1];
	ld.param.u64 	%rd28, [_Z8mult_gpuIfEvPKT_S2_PS0_mmm_param_3];
	ld.param.u64 	%rd24, [_Z8mult_gpuIfEvPKT_S2_PS0_mmm_param_4];
	ld.param.u64 	%rd25, [_Z8mult_gpuIfEvPKT_S2_PS0_mmm_param_5];
	cvta.to.global.u64 	%rd1, %rd27;
	cvta.to.global.u64 	%rd2, %rd26;
	mov.u32 	%r1, %ctaid.y;
	mov.u32 	%r2, %ntid.y;
	mov.u32 	%r3, %tid.y;
	mad.lo.s32 	%r4, %r1, %r2, %r3;
	cvt.u64.u32 	%rd3, %r4;
	mov.u32 	%r5, %ctaid.x;
	mov.u32 	%r6, %ntid.x;
	mov.u32 	%r7, %tid.x;
	mad.lo.s32 	%r8, %r5, %r6, %r7;
	cvt.u64.u32 	%rd4, %r8;
	setp.le.u64 	%p1, %rd28, %rd3;
	setp.le.u64 	%p2, %rd25, %rd4;
	or.pred  	%p3, %p1, %p2;
	@%p3 bra 	$L__BB1_14;
	setp.eq.s64 	%p4, %rd24, 0;
	mov.f32 	%f67, 0f00000000;
	@%p4 bra 	$L__BB1_13;
	mul.lo.s64 	%rd5, %rd24, %rd3;
	and.b64  	%rd6, %rd24, 7;
	setp.lt.u64 	%p5, %rd24, 8;
	mov.f32 	%f67, 0f00000000;
	mov.b64 	%rd75, 0;
	@%p5 bra 	$L__BB1_5;
	and.b64  	%rd75, %rd24, -8;
	shl.b64 	%rd30, %rd4, 2;
	add.s64 	%rd72, %rd1, %rd30;
	shl.b64 	%rd9, %rd25, 5;
	shl.b64 	%rd31, %rd5, 2;
	add.s64 	%rd32, %rd31, %rd2;
	add.s64 	%rd71, %rd32, 16;
	mov.f32 	%f67, 0f00000000;
	mov.u64 	%rd73, %rd75;
$L__BB1_4:
	.pragma "nounroll";
	ld.global.f32 	%f17, [%rd71+-16];
	ld.global.f32 	%f18, [%rd72];
	fma.rn.f32 	%f19, %f17, %f18, %f67;
	ld.global.f32 	%f20, [%rd71+-12];
	shl.b64 	%rd33, %rd25, 2;
	add.s64 	%rd34, %rd72, %rd33;
	ld.global.f32 	%f21, [%rd34];
	fma.rn.f32 	%f22, %f20, %f21, %f19;
	ld.global.f32 	%f23, [%rd71+-8];
	add.s64 	%rd35, %rd34, %rd33;
	ld.global.f32 	%f24, [%rd35];
	fma.rn.f32 	%f25, %f23, %f24, %f22;
	ld.global.f32 	%f26, [%rd71+-4];
	add.s64 	%rd36, %rd35, %rd33;
	ld.global.f32 	%f27, [%rd36];
	fma.rn.f32 	%f28, %f26, %f27, %f25;
	ld.global.f32 	%f29, [%rd71];
	add.s64 	%rd37, %rd36, %rd33;
	ld.global.f32 	%f30, [%rd37];
	fma.rn.f32 	%f31, %f29, %f30, %f28;
	ld.global.f32 	%f32, [%rd71+4];
	add.s64 	%rd38, %rd37, %rd33;
	ld.global.f32 	%f33, [%rd38];
	fma.rn.f32 	%f34, %f32, %f33, %f31;
	ld.global.f32 	%f35, [%rd71+8];
	add.s64 	%rd39, %rd38, %rd33;
	ld.global.f32 	%f36, [%rd39];
	fma.rn.f32 	%f37, %f35, %f36, %f34;
	ld.global.f32 	%f38, [%rd71+12];
	add.s64 	%rd40, %rd39, %rd33;
	ld.global.f32 	%f39, [%rd40];
	fma.rn.f32 	%f67, %f38, %f39, %f37;
	add.s64 	%rd73, %rd73, -8;
	add.s64 	%rd72, %rd72, %rd9;
	add.s64 	%rd71, %rd71, 32;
	setp.ne.s64 	%p6, %rd73, 0;
	@%p6 bra 	$L__BB1_4;
$L__BB1_5:
	setp.eq.s64 	%p7, %rd6, 0;
	@%p7 bra 	$L__BB1_13;
	and.b64  	%rd18, %rd24, 3;
	setp.lt.u64 	%p8, %rd6, 4;
	@%p8 bra 	$L__BB1_8;
	add.s64 	%rd41, %rd75, %rd5;
	shl.b64 	%rd42, %rd41, 2;
	add.s64 	%rd43, %rd2, %rd42;
	ld.global.f32 	%f41, [%rd43];
	mad.lo.s64 	%rd44, %rd75, %rd25, %rd4;
	shl.b64 	%rd45, %rd44, 2;
	add.s64 	%rd46, %rd1, %rd45;
	ld.global.f32 	%f42, [%rd46];
	fma.rn.f32 	%f43, %f41, %f42, %f67;
	ld.global.f32 	%f44, [%rd43+4];
	shl.b64 	%rd47, %rd25, 2;
	add.s64 	%rd48, %rd46, %rd47;
	ld.global.f32 	%f45, [%rd48];
	fma.rn.f32 	%f46, %f44, %f45, %f43;
	ld.global.f32 	%f47, [%rd43+8];
	add.s64 	%rd49, %rd48, %rd47;
	ld.global.f32 	%f48, [%rd49];
	fma.rn.f32 	%f49, %f47, %f48, %f46;
	ld.global.f32 	%f50, [%rd43+12];
	add.s64 	%rd50, %rd49, %rd47;
	ld.global.f32 	%f51, [%rd50];
	fma.rn.f32 	%f67, %f50, %f51, %f49;
	add.s64 	%rd75, %rd75, 4;
$L__BB1_8:
	setp.eq.s64 	%p9, %rd18, 0;
	@%p9 bra 	$L__BB1_13;
	setp.eq.s64 	%p10, %rd18, 1;
	@%p10 bra 	$L__BB1_11;
	add.s64 	%rd51, %rd75, %rd5;
	shl.b64 	%rd52, %rd51, 2;
	add.s64 	%rd53, %rd2, %rd52;
	ld.global.f32 	%f53, [%rd53];
	mad.lo.s64 	%rd54, %rd75, %rd25, %rd4;
	shl.b64 	%rd55, %rd54, 2;
	add.s64 	%rd56, %rd1, %rd55;
	ld.global.f32 	%f54, [%rd56];
	fma.rn.f32 	%f55, %f53, %f54, %f67;
	ld.global.f32 	%f56, [%rd53+4];
	shl.b64 	%rd57, %rd25, 2;
	add.s64 	%rd58, %rd56, %rd57;
	ld.global.f32 	%f57, [%rd58];
	fma.rn.f32 	%f67, %f56, %f57, %f55;
	add.s64 	%rd75, %rd75, 2;
$L__BB1_11:
	and.b64  	%rd59, %rd24, 1;
	setp.eq.b64 	%p11, %rd59, 1;
	not.pred 	%p12, %p11;
	@%p12 bra 	$L__BB1_13;
	add.s64 	%rd60, %rd75, %rd5;
	shl.b64 	%rd61, %rd60, 2;
	add.s64 	%rd62, %rd2, %rd61;
	ld.global.f32 	%f58, [%rd62];
	mad.lo.s64 	%rd63, %rd75, %rd25, %rd4;
	shl.b64 	%rd64, %rd63, 2;
	add.s64 	%rd65, %rd1, %rd64;
	ld.global.f32 	%f59, [%rd65];
	fma.rn.f32 	%f67, %f58, %f59, %f67;
$L__BB1_13:
	ld.param.u64 	%rd70, [_Z8mult_gpuIfEvPKT_S2_PS0_mmm_param_2];
	mad.lo.s64 	%rd66, %rd25, %rd3, %rd4;
	cvta.to.global.u64 	%rd67, %rd70;
	shl.b64 	%rd68, %rd66, 2;
	add.s64 	%rd69, %rd67, %rd68;
	st.global.f32 	[%rd69], %f67;
$L__BB1_14:
	ret;

}


// ===== COMPILED SASS (sm_100) =====

	.target	sm_100

	.elftype	@"ET_EXEC"


//--------------------- .note.nv.tkinfo           --------------------------
	.section	.note.nv.tkinfo,"",@"SHT_NOTE"
	.sectionflags	@"SHF_NOTE_NV_TKINFO"
	.tkinfo
        /*0018*/ 	.word	0x00000002
        /*0030*/ 	.string	""
        /*0030*/ 	.string	"ptxas"
        /*0030*/ 	.string	"Cuda compilation tools, release 13.0, V13.0.88"
        /*0030*/ 	.string	"Build cuda_13.0.r13.0/compiler.36424714_0"
        /*0030*/ 	.string	"-arch sm_100 -m 64 "



//--------------------- .note.nv.cuinfo           --------------------------
	.section	.note.nv.cuinfo,"",@"SHT_NOTE"
	.sectionflags	@"SHF_NOTE_NV_CUINFO"
        /*0018*/ 	.short	0x0002
        /*001a*/ 	.short	0x0064
        /*001c*/ 	.short	0x0082
	.zero		2


//--------------------- .nv.info                  --------------------------
	.section	.nv.info,"",@"SHT_CUDA_INFO"
	.align	4


	//----- nvinfo : EIATTR_REGCOUNT
	.align		4
        /*0000*/ 	.byte	0x04, 0x2f
        /*0002*/ 	.short	(.L_1 - .L_0)
	.align		4
.L_0:
        /*0004*/ 	.word	index@(_Z8mult_gpuIdEvPKT_S2_PS0_mmm)
        /*0008*/ 	.word	0x00000020


	//----- nvinfo : EIATTR_FRAME_SIZE
	.align		4
.L_1:
        /*000c*/ 	.byte	0x04, 0x11
        /*000e*/ 	.short	(.L_3 - .L_2)
	.align		4
.L_2:
        /*0010*/ 	.word	index@(_Z8mult_gpuIdEvPKT_S2_PS0_mmm)
        /*0014*/ 	.word	0x00000000


	//----- nvinfo : EIATTR_REGCOUNT
	.align		4
.L_3:
        /*0018*/ 	.byte	0x04, 0x2f
        /*001a*/ 	.short	(.L_5 - .L_4)
	.align		4
.L_4:
        /*001c*/ 	.word	index@(_Z8mult_gpuIfEvPKT_S2_PS0_mmm)
        /*0020*/ 	.word	0x00000020


	//----- nvinfo : EIATTR_FRAME_SIZE
	.align		4
.L_5:
        /*0024*/ 	.byte	0x04, 0x11
        /*0026*/ 	.short	(.L_7 - .L_6)
	.align		4
.L_6:
        /*0028*/ 	.word	index@(_Z8mult_gpuIfEvPKT_S2_PS0_mmm)
        /*002c*/ 	.word	0x00000000


	//----- nvinfo : EIATTR_MIN_STACK_SIZE
	.align		4
.L_7:
        /*0030*/ 	.byte	0x04, 0x12
        /*0032*/ 	.short	(.L_9 - .L_8)
	.align		4
.L_8:
        /*0034*/ 	.word	index@(_Z8mult_gpuIfEvPKT_S2_PS0_mmm)
        /*0038*/ 	.word	0x00000000


	//----- nvinfo : EIATTR_MIN_STACK_SIZE
	.align		4
.L_9:
        /*003c*/ 	.byte	0x04, 0x12
        /*003e*/ 	.short	(.L_11 - .L_10)
	.align		4
.L_10:
        /*0040*/ 	.word	index@(_Z8mult_gpuIdEvPKT_S2_PS0_mmm)
        /*0044*/ 	.word	0x00000000
.L_11:


//--------------------- .nv.compat                --------------------------
	.section	.nv.compat,"",@"SHT_CUDA_COMPAT_INFO"
	.align	4
        /*0000*/ 	.byte	0x02, 0x09, 0x00, 0x00, 0x02, 0x02, 0x01, 0x00, 0x02, 0x05, 0x05, 0x00, 0x03, 0x07, 0x01, 0x01
        /*0010*/ 	.byte	0x02, 0x03, 0x00, 0x00, 0x02, 0x06, 0x01, 0x00, 0x04, 0x0b, 0x08, 0x00, 0x01, 0x00, 0x00, 0x00
        /*0020*/ 	.byte	0x00, 0x00, 0x00, 0x00


//--------------------- .nv.info._Z8mult_gpuIfEvPKT_S2_PS0_mmm --------------------------
	.section	.nv.info._Z8mult_gpuIfEvPKT_S2_PS0_mmm,"",@"SHT_CUDA_INFO"
	.sectionflags	@""
	.align	4


	//----- nvinfo : EIATTR_CUDA_API_VERSION
	.align		4
        /*0000*/ 	.byte	0x04, 0x37
        /*0002*/ 	.short	(.L_13 - .L_12)
.L_12:
        /*0004*/ 	.word	0x00000082


	//----- nvinfo : EIATTR_KPARAM_INFO
	.align		4
.L_13:
        /*0008*/ 	.byte	0x04, 0x17
        /*000a*/ 	.short	(.L_15 - .L_14)
.L_14:
        /*000c*/ 	.word	0x00000000
        /*0010*/ 	.short	0x0005
        /*0012*/ 	.short	0x0028
        /*0014*/ 	.byte	0x00, 0xf0, 0x21, 0x00


	//----- nvinfo : EIATTR_KPARAM_INFO
	.align		4
.L_15:
        /*0018*/ 	.byte	0x04, 0x17
        /*001a*/ 	.short	(.L_17 - .L_16)
.L_16:
        /*001c*/ 	.word	0x00000000
        /*0020*/ 	.short	0x0004
        /*0022*/ 	.short	0x0020
        /*0024*/ 	.byte	0x00, 0xf0, 0x21, 0x00


	//----- nvinfo : EIATTR_KPARAM_INFO
	.align		4
.L_17:
        /*0028*/ 	.byte	0x04, 0x17
        /*002a*/ 	.short	(.L_19 - .L_18)
.L_18:
        /*002c*/ 	.word	0x00000000
        /*0030*/ 	.short	0x0003
        /*0032*/ 	.short	0x0018
        /*0034*/ 	.byte	0x00, 0xf0, 0x21, 0x00


	//----- nvinfo : EIATTR_KPARAM_INFO
	.align		4
.L_19:
        /*0038*/ 	.byte	0x04, 0x17
        /*003a*/ 	.short	(.L_21 - .L_20)
.L_20:
        /*003c*/ 	.word	0x00000000
        /*0040*/ 	.short	0x0002
        /*0042*/ 	.short	0x0010
        /*0044*/ 	.byte	0x00, 0xf5, 0x21, 0x00


	//----- nvinfo : EIATTR_KPARAM_INFO
	.align		4
.L_21:
        /*0048*/ 	.byte	0x04, 0x17
        /*004a*/ 	.short	(.L_23 - .L_22)
.L_22:
        /*004c*/ 	.word	0x00000000
        /*0050*/ 	.short	0x0001
        /*0052*/ 	.short	0x0008
        /*0054*/ 	.byte	0x00, 0xf5, 0x21, 0x00


	//----- nvinfo : EIATTR_KPARAM_INFO
	.align		4
.L_23:
        /*0058*/ 	.byte	0x04, 0x17
        /*005a*/ 	.short	(.L_25 - .L_24)
.L_24:
        /*005c*/ 	.word	0x00000000
        /*0060*/ 	.short	0x0000
        /*0062*/ 	.short	0x0000
        /*0064*/ 	.byte	0x00, 0xf5, 0x21, 0x00


	//----- nvinfo : EIATTR_SPARSE_MMA_MASK
	.align		4
.L_25:
        /*0068*/ 	.byte	0x03, 0x50
        /*006a*/ 	.short	0x0000


	//----- nvinfo : EIATTR_MAXREG_COUNT
	.align		4
        /*006c*/ 	.byte	0x03, 0x1b
        /*006e*/ 	.short	0x00ff


	//----- nvinfo : EIATTR_MERCURY_ISA_VERSION
	.align		4
        /*0070*/ 	.byte	0x03, 0x5f
        /*0072*/ 	.short	0x0101


	//----- nvinfo : EIATTR_VRC_CTA_INIT_COUNT
	.align		4
        /*0074*/ 	.byte	0x02, 0x4a
	.zero		1
	.zero		1


	//----- nvinfo : EIATTR_EXIT_INSTR_OFFSETS
	.align		4
        /*0078*/ 	.byte	0x04, 0x1c
        /*007a*/ 	.short	(.L_27 - .L_26)


	//   ....[0]....
.L_26:
        /*007c*/ 	.word	0x000000f0


	//   ....[1]....
        /*0080*/ 	.word	0x00000c30


	//----- nvinfo : EIATTR_CBANK_PARAM_SIZE
	.align		4
.L_27:
        /*0084*/ 	.byte	0x03, 0x19
        /*0086*/ 	.short	0x0030


	//----- nvinfo : EIATTR_PARAM_CBANK
	.align		4
        /*0088*/ 	.byte	0x04, 0x0a
        /*008a*/ 	.short	(.L_29 - .L_28)
	.align		4
.L_28:
        /*008c*/ 	.word	index@(.nv.constant0._Z8mult_gpuIfEvPKT_S2_PS0_mmm)
        /*0090*/ 	.short	0x0380
        /*0092*/ 	.short	0x0030


	//----- nvinfo : EIATTR_SW_WAR
	.align		4
.L_29:
        /*0094*/ 	.byte	0x04, 0x36
        /*0096*/ 	.short	(.L_31 - .L_30)
.L_30:
        /*0098*/ 	.word	0x00000008
.L_31:


//--------------------- .nv.info._Z8mult_gpuIdEvPKT_S2_PS0_mmm --------------------------
	.section	.nv.info._Z8mult_gpuIdEvPKT_S2_PS0_mmm,"",@"SHT_CUDA_INFO"
	.sectionflags	@""
	.align	4


	//----- nvinfo : EIATTR_CUDA_API_VERSION
	.align		4
        /*0000*/ 	.byte	0x04, 0x37
        /*0002*/ 	.short	(.L_33 - .L_32)
.L_32:
        /*0004*/ 	.word	0x00000082


	//----- nvinfo : EIATTR_KPARAM_INFO
	.align		4
.L_33:
        /*0008*/ 	.byte	0x04, 0x17
        /*000a*/ 	.short	(.L_35 - .L_34)
.L_34:
        /*000c*/ 	.word	0x00000000
        /*0010*/ 	.short	0x0005
        /*0012*/ 	.short	0x0028
        /*0014*/ 	.byte	0x00, 0xf0, 0x21, 0x00


	//----- nvinfo : EIATTR_KPARAM_INFO
	.align		4
.L_35:
        /*0018*/ 	.byte	0x04, 0x17
        /*001a*/ 	.short	(.L_37 - .L_36)
.L_36:
        /*001c*/ 	.word	0x00000000
        /*0020*/ 	.short	0x0004
        /*0022*/ 	.short	0x0020
        /*0024*/ 	.byte	0x00, 0xf0, 0x21, 0x00


	//----- nvinfo : EIATTR_KPARAM_INFO
	.align		4
.L_37:
        /*0028*/ 	.byte	0x04, 0x17
        /*002a*/ 	.short	(.L_39 - .L_38)
.L_38:
        /*002c*/ 	.word	0x00000000
        /*0030*/ 	.short	0x0003
        /*0032*/ 	.short	0x0018
        /*0034*/ 	.byte	0x00, 0xf0, 0x21, 0x00


	//----- nvinfo : EIATTR_KPARAM_INFO
	.align		4
.L_39:
        /*0038*/ 	.byte	0x04, 0x17
        /*003a*/ 	.short	(.L_41 - .L_40)
.L_40:
        /*003c*/ 	.word	0x00000000
        /*0040*/ 	.short	0x0002
        /*0042*/ 	.short	0x0010
        /*0044*/ 	.byte	0x00, 0xf5, 0x21, 0x00


	//----- nvinfo : EIATTR_KPARAM_INFO
	.align		4
.L_41:
        /*0048*/ 	.byte	0x04, 0x17
        /*004a*/ 	.short	(.L_43 - .L_42)
.L_42:
        /*004c*/ 	.word	0x00000000
        /*0050*/ 	.short	0x0001
        /*0052*/ 	.short	0x0008
        /*0054*/ 	.byte	0x00, 0xf5, 0x21, 0x00


	//----- nvinfo : EIATTR_KPARAM_INFO
	.align		4
.L_43:
        /*0058*/ 	.byte	0x04, 0x17
        /*005a*/ 	.short	(.L_45 - .L_44)
.L_44:
        /*005c*/ 	.word	0x00000000
        /*0060*/ 	.short	0x0000
        /*0062*/ 	.short	0x0000
        /*0064*/ 	.byte	0x00, 0xf5, 0x21, 0x00


	//----- nvinfo : EIATTR_SPARSE_MMA_MASK
	.align		4
.L_45:
        /*0068*/ 	.byte	0x03, 0x50
        /*006a*/ 	.short	0x0000


	//----- nvinfo : EIATTR_MAXREG_COUNT
	.align		4
        /*006c*/ 	.byte	0x03, 0x1b
        /*006e*/ 	.short	0x00ff


	//----- nvinfo : EIATTR_MERCURY_ISA_VERSION
	.align		4
        /*0070*/ 	.byte	0x03, 0x5f
        /*0072*/ 	.short	0x0101


	//----- nvinfo : EIATTR_VRC_CTA_INIT_COUNT
	.align		4
        /*0074*/ 	.byte	0x02, 0x4a
	.zero		1
	.zero		1


	//----- nvinfo : EIATTR_EXIT_INSTR_OFFSETS
	.align		4
        /*0078*/ 	.byte	0x04, 0x1c
        /*007a*/ 	.short	(.L_47 - .L_46)


	//   ....[0]....
.L_46:
        /*007c*/ 	.word	0x000000f0


	//   ....[1]....
        /*0080*/ 	.word	0x00000df0


	//----- nvinfo : EIATTR_CBANK_PARAM_SIZE
	.align		4
.L_47:
        /*0084*/ 	.byte	0x03, 0x19
        /*0086*/ 	.short	0x0030


	//----- nvinfo : EIATTR_PARAM_CBANK
	.align		4
        /*0088*/ 	.byte	0x04, 0x0a
        /*008a*/ 	.short	(.L_49 - .L_48)
	.align		4
.L_48:
        /*008c*/ 	.word	index@(.nv.constant0._Z8mult_gpuIdEvPKT_S2_PS0_mmm)
        /*0090*/ 	.short	0x0380
        /*0092*/ 	.short	0x0030


	//----- nvinfo : EIATTR_SW_WAR
	.align		4
.L_49:
        /*0094*/ 	.byte	0x04, 0x36
        /*0096*/ 	.short	(.L_51 - .L_50)
.L_50:
        /*0098*/ 	.word	0x00000008
.L_51:


//--------------------- .nv.callgraph             --------------------------
	.section	.nv.callgraph,"",@"SHT_CUDA_CALLGRAPH"
	.align	4
	.sectionentsize	8
	.align		4
        /*0000*/ 	.word	0x00000000
	.align		4
        /*0004*/ 	.word	0xffffffff
	.align		4
        /*0008*/ 	.word	0x00000000
	.align		4
        /*000c*/ 	.word	0xfffffffe
	.align		4
        /*0010*/ 	.word	0x00000000
	.align		4
        /*0014*/ 	.word	0xfffffffd
	.align		4
        /*0018*/ 	.word	0x00000000
	.align		4
        /*001c*/ 	.word	0xfffffffc


//--------------------- .text._Z8mult_gpuIfEvPKT_S2_PS0_mmm --------------------------
	.section	.text._Z8mult_gpuIfEvPKT_S2_PS0_mmm,"ax",@progbits
	.align	128
        .global         _Z8mult_gpuIfEvPKT_S2_PS0_mmm
        .type           _Z8mult_gpuIfEvPKT_S2_PS0_mmm,@function
        .size           _Z8mult_gpuIfEvPKT_S2_PS0_mmm,(.L_x_13 - _Z8mult_gpuIfEvPKT_S2_PS0_mmm)
        .other          _Z8mult_gpuIfEvPKT_S2_PS0_mmm,@"STO_CUDA_ENTRY STV_DEFAULT"
_Z8mult_gpuIfEvPKT_S2_PS0_mmm:
.text._Z8mult_gpuIfEvPKT_S2_PS0_mmm:
[----:B------:R-:W-:Y:S01]  /*0000*/  LDC R1, c[0x0][0x37c] ;  /* 0x0000df00ff017b82 */ /* 0x000fe20000000800 */
[----:B------:R-:W0:Y:S07]  /*0010*/  S2R R13, SR_TID.X ;  /* 0x00000000000d7919 */ /* 0x000e2e0000002100 */
[----:B------:R-:W1:Y:S01]  /*0020*/  LDC R0, c[0x0][0x364] ;  /* 0x0000d900ff007b82 */ /* 0x000e620000000800 */
[----:B------:R-:W2:Y:S01]  /*0030*/  LDCU.64 UR6, c[0x0][0x398] ;  /* 0x00007300ff0677ac */ /* 0x000ea20008000a00 */
[----:B------:R-:W1:Y:S06]  /*0040*/  S2R R3, SR_TID.Y ;  /* 0x0000000000037919 */ /* 0x000e6c0000002200 */
[----:B------:R-:W0:Y:S08]  /*0050*/  S2UR UR5, SR_CTAID.X ;  /* 0x00000000000579c3 */ /* 0x000e300000002500 */
[----:B------:R-:W0:Y:S08]  /*0060*/  LDC R12, c[0x0][0x360] ;  /* 0x0000d800ff0c7b82 */ /* 0x000e300000000800 */
[----:B------:R-:W1:Y:S08]  /*0070*/  S2UR UR4, SR_CTAID.Y ;  /* 0x00000000000479c3 */ /* 0x000e700000002600 */
[----:B------:R-:W3:Y:S01]  /*0080*/  LDC.64 R10, c[0x0][0x3a8] ;  /* 0x0000ea00ff0a7b82 */ /* 0x000ee20000000a00 */
[----:B0-----:R-:W-:-:S02]  /*0090*/  IMAD R12, R12, UR5, R13 ;  /* 0x000000050c0c7c24 */ /* 0x001fc4000f8e020d */
[----:B-1----:R-:W-:-:S05]  /*00a0*/  IMAD R0, R0, UR4, R3 ;  /* 0x0000000400007c24 */ /* 0x002fca000f8e0203 */
[----:B--2---:R-:W-:Y:S02]  /*00b0*/  ISETP.GE.U32.AND P1, PT, R0, UR6, PT ;  /* 0x0000000600007c0c */ /* 0x004fe4000bf26070 */
[----:B---3--:R-:W-:-:S04]  /*00c0*/  ISETP.GE.U32.AND P0, PT, R12, R10, PT ;  /* 0x0000000a0c00720c */ /* 0x008fc80003f06070 */
[----:B------:R-:W-:-:S04]  /*00d0*/  ISETP.GE.U32.AND.EX P0, PT, RZ, R11, PT, P0 ;  /* 0x0000000bff00720c */ /* 0x000fc80003f06100 */
[----:B------:R-:W-:-:S13]  /*00e0*/  ISETP.GE.U32.OR.EX P0, PT, RZ, UR7, P0, P1 ;  /* 0x00000007ff007c0c */ /* 0x000fda0008706510 */
[----:B------:R-:W-:Y:S05]  /*00f0*/  @P0 EXIT ;  /* 0x000000000000094d */ /* 0x000fea0003800000 */
[----:B------:R-:W0:Y:S01]  /*0100*/  LDCU.64 UR8, c[0x0][0x3a0] ;  /* 0x00007400ff0877ac */ /* 0x000e220008000a00 */
[----:B------:R-:W-:Y:S01]  /*0110*/  IMAD.MOV.U32 R19, RZ, RZ, RZ ;  /* 0x000000ffff137224 */ /* 0x000fe200078e00ff */
[----:B------:R-:W1:Y:S01]  /*0120*/  LDCU.64 UR10, c[0x0][0x358] ;  /* 0x00006b00ff0a77ac */ /* 0x000e620008000a00 */
[----:B0-----:R-:W-:-:S04]  /*0130*/  UISETP.NE.U32.AND UP0, UPT, UR8, URZ, UPT ;  /* 0x000000ff0800728c */ /* 0x001fc8000bf05070 */
[----:B------:R-:W-:-:S09]  /*0140*/  UISETP.NE.AND.EX UP0, UPT, UR9, URZ, UPT, UP0 ;  /* 0x000000ff0900728c */ /* 0x000fd2000bf05300 */
[----:B-1----:R-:W-:Y:S05]  /*0150*/  BRA.U !UP0, `(.L_x_0) ;  /* 0x0000000908947547 */ /* 0x002fea000b800000 */
[----:B------:R-:W-:Y:S02]  /*0160*/  UISETP.GE.U32.AND UP1, UPT, UR8, 0x8, UPT ;  /* 0x000000080800788c */ /* 0x000fe4000bf26070 */
[C---:B------:R-:W-:Y:S01]  /*0170*/  IMAD.WIDE.U32 R14, R0.reuse, UR8, RZ ;  /* 0x00000008000e7c25 */ /* 0x040fe2000f8e00ff */
[----:B------:R-:W-:Y:S02]  /*0180*/  ULOP3.LUT UR12, UR8, 0x7, URZ, 0xc0, !UPT ;  /* 0x00000007080c7892 */ /* 0x000fe4000f8ec0ff */
[----:B------:R-:W-:Y:S01]  /*0190*/  UISETP.GE.U32.AND.EX UP1, UPT, UR9, URZ, UPT, UP1 ;  /* 0x000000ff0900728c */ /* 0x000fe2000bf26110 */
[----:B------:R-:W-:Y:S01]  /*01a0*/  IMAD.MOV.U32 R19, RZ, RZ, RZ ;  /* 0x000000ffff137224 */ /* 0x000fe200078e00ff */
[----:B------:R-:W-:Y:S01]  /*01b0*/  UISETP.NE.U32.AND UP0, UPT, UR12, URZ, UPT ;  /* 0x000000ff0c00728c */ /* 0x000fe2000bf05070 */
[----:B------:R-:W-:Y:S01]  /*01c0*/  IMAD R2, R0, UR9, R15 ;  /* 0x0000000900027c24 */ /* 0x000fe2000f8e020f */
[----:B------:R-:W-:Y:S01]  /*01d0*/  UMOV UR4, URZ ;  /* 0x000000ff00047c82 */ /* 0x000fe20008000000 */
[----:B------:R-:W-:Y:S01]  /*01e0*/  UMOV UR5, URZ ;  /* 0x000000ff00057c82 */ /* 0x000fe20008000000 */
[----:B------:R-:W-:-:S03]  /*01f0*/  UISETP.NE.AND.EX UP0, UPT, URZ, URZ, UPT, UP0 ;  /* 0x000000ffff00728c */ /* 0x000fc6000bf05300 */
[----:B------:R-:W-:Y:S08]  /*0200*/  BRA.U !UP1, `(.L_x_1) ;  /* 0x0000000509047547 */ /* 0x000ff0000b800000 */
[----:B------:R-:W0:Y:S01]  /*0210*/  LDCU.128 UR16, c[0x0][0x380] ;  /* 0x00007000ff1077ac */ /* 0x000e220008000c00 */
[C-C-:B------:R-:W-:Y:S01]  /*0220*/  SHF.L.U64.HI R6, R10.reuse, 0x5, R11.reuse ;  /* 0x000000050a067819 */ /* 0x140fe2000001020b */
[----:B------:R-:W-:Y:S01]  /*0230*/  IMAD.MOV.U32 R19, RZ, RZ, RZ ;  /* 0x000000ffff137224 */ /* 0x000fe200078e00ff */
[C---:B------:R-:W-:Y:S01]  /*0240*/  SHF.L.U64.HI R8, R10.reuse, 0x2, R11 ;  /* 0x000000020a087819 */ /* 0x040fe2000001020b */
[----:B------:R-:W1:Y:S01]  /*0250*/  LDCU UR5, c[0x0][0x3a4] ;  /* 0x00007480ff0577ac */ /* 0x000e620008000800 */
[----:B------:R-:W-:Y:S01]  /*0260*/  SHF.L.U32 R5, R10, 0x2, RZ ;  /* 0x000000020a057819 */ /* 0x000fe200000006ff */
[----:B------:R-:W-:-:S07]  /*0270*/  ULOP3.LUT UR4, UR8, 0xfffffff8, URZ, 0xc0, !UPT ;  /* 0xfffffff808047892 */ /* 0x000fce000f8ec0ff */
[----:B------:R-:W-:Y:S01]  /*0280*/  UMOV UR6, UR4 ;  /* 0x0000000400067c82 */ /* 0x000fe20008000000 */
[----:B0-----:R-:W-:Y:S02]  /*0290*/  LEA R7, P1, R14, UR16, 0x2 ;  /* 0x000000100e077c11 */ /* 0x001fe4000f8210ff */
[----:B------:R-:W-:Y:S02]  /*02a0*/  LEA R4, P0, R12, UR18, 0x2 ;  /* 0x000000120c047c11 */ /* 0x000fe4000f8010ff */
[----:B------:R-:W-:Y:S01]  /*02b0*/  LEA.HI.X R17, R14, UR17, R2, 0x2, P1 ;  /* 0x000000110e117c11 */ /* 0x000fe200088f1402 */
[----:B-1----:R-:W-:Y:S01]  /*02c0*/  UMOV UR7, UR5 ;  /* 0x0000000500077c82 */ /* 0x002fe20008000000 */
[----:B------:R-:W-:Y:S02]  /*02d0*/  IADD3 R7, P1, PT, R7, 0x10, RZ ;  /* 0x0000001007077810 */ /* 0x000fe40007f3e0ff */
[----:B------:R-:W-:-:S03]  /*02e0*/  LEA.HI.X R3, R12, UR19, RZ, 0x2, P0 ;  /* 0x000000130c037c11 */ /* 0x000fc600080f14ff */
[----:B------:R-:W-:-:S08]  /*02f0*/  IMAD.X R17, RZ, RZ, R17, P1 ;  /* 0x000000ffff117224 */ /* 0x000fd000008e0611 */
.L_x_2:
[----:B------:R-:W-:Y:S01]  /*0300*/  MOV R22, R4 ;  /* 0x0000000400167202 */ /* 0x000fe20000000f00 */
[----:B------:R-:W-:Y:S01]  /*0310*/  IMAD.MOV.U32 R23, RZ, RZ, R3 ;  /* 0x000000ffff177224 */ /* 0x000fe200078e0003 */
[----:B------:R-:W-:Y:S01]  /*0320*/  IADD3 R24, P0, PT, R4, R5, RZ ;  /* 0x0000000504187210 */ /* 0x000fe20007f1e0ff */
[----:B------:R-:W-:-:S03]  /*0330*/  IMAD.MOV.U32 R16, RZ, RZ, R7 ;  /* 0x000000ffff107224 */ /* 0x000fc600078e0007 */
[----:B------:R-:W2:Y:S01]  /*0340*/  LDG.E R22, desc[UR10][R22.64] ;  /* 0x0000000a16167981 */ /* 0x000ea2000c1e1900 */
[----:B------:R-:W-:Y:S01]  /*0350*/  IMAD.X R25, R3, 0x1, R8, P0 ;  /* 0x0000000103197824 */ /* 0x000fe200000e0608 */
[----:B------:R-:W-:Y:S02]  /*0360*/  IADD3 R26, P0, PT, R24, R5, RZ ;  /* 0x00000005181a7210 */ /* 0x000fe40007f1e0ff */
[----:B------:R-:W3:Y:S04]  /*0370*/  LDG.E R28, desc[UR10][R16.64+-0x8] ;  /* 0xfffff80a101c7981 */ /* 0x000ee8000c1e1900 */
[----:B------:R-:W4:Y:S04]  /*0380*/  LDG.E R29, desc[UR10][R16.64+0x8] ;  /* 0x0000080a101d7981 */ /* 0x000f28000c1e1900 */
[----:B------:R-:W2:Y:S01]  /*0390*/  LDG.E R23, desc[UR10][R16.64+-0x10] ;  /* 0xfffff00a10177981 */ /* 0x000ea2000c1e1900 */
[----:B------:R-:W-:-:S03]  /*03a0*/  IADD3.X R27, PT, PT, R25, R8, RZ, P0, !PT ;  /* 0x00000008191b7210 */ /* 0x000fc600007fe4ff */
[----:B------:R-:W5:Y:S04]  /*03b0*/  LDG.E R7, desc[UR10][R24.64] ;  /* 0x0000000a18077981 */ /* 0x000f68000c1e1900 */
[----:B------:R-:W3:Y:S04]  /*03c0*/  LDG.E R9, desc[UR10][R26.64] ;  /* 0x0000000a1a097981 */ /* 0x000ee8000c1e1900 */
[----:B------:R-:W5:Y:S01]  /*03d0*/  LDG.E R24, desc[UR10][R16.64+-0xc] ;  /* 0xfffff40a10187981 */ /* 0x000f62000c1e1900 */
[----:B------:R-:W-:-:S05]  /*03e0*/  IADD3 R20, P0, PT, R26, R5, RZ ;  /* 0x000000051a147210 */ /* 0x000fca0007f1e0ff */
[----:B------:R-:W-:Y:S01]  /*03f0*/  IMAD.X R21, R27, 0x1, R8, P0 ;  /* 0x000000011b157824 */ /* 0x000fe200000e0608 */
[----:B------:R-:W-:-:S04]  /*0400*/  IADD3 R18, P0, PT, R20, R5, RZ ;  /* 0x0000000514127210 */ /* 0x000fc80007f1e0ff */
[----:B------:R-:W4:Y:S01]  /*0410*/  LDG.E R20, desc[UR10][R20.64] ;  /* 0x0000000a14147981 */ /* 0x000f22000c1e1900 */
[----:B--2---:R-:W-:Y:S01]  /*0420*/  FFMA R23, R23, R22, R19 ;  /* 0x0000001617177223 */ /* 0x004fe20000000013 */
[----:B------:R-:W-:Y:S01]  /*0430*/  IMAD.X R19, R21, 0x1, R8, P0 ;  /* 0x0000000115137824 */ /* 0x000fe200000e0608 */
[----:B------:R-:W-:Y:S01]  /*0440*/  IADD3 R22, P0, PT, R18, R5, RZ ;  /* 0x0000000512167210 */ /* 0x000fe20007f1e0ff */
[----:B------:R-:W2:Y:S04]  /*0450*/  LDG.E R21, desc[UR10][R16.64+0x4] ;  /* 0x0000040a10157981 */ /* 0x000ea8000c1e1900 */
[----:B------:R-:W2:Y:S01]  /*0460*/  LDG.E R18, desc[UR10][R18.64] ;  /* 0x0000000a12127981 */ /* 0x000ea2000c1e1900 */
[----:B-----5:R-:W-:Y:S01]  /*0470*/  FFMA R25, R24, R7, R23 ;  /* 0x0000000718197223 */ /* 0x020fe20000000017 */
[----:B------:R-:W-:-:S02]  /*0480*/  IADD3.X R23, PT, PT, R19, R8, RZ, P0, !PT ;  /* 0x0000000813177210 */ /* 0x000fc400007fe4ff */
[----:B------:R-:W4:Y:S01]  /*0490*/  LDG.E R7, desc[UR10][R16.64+-0x4] ;  /* 0xfffffc0a10077981 */ /* 0x000f22000c1e1900 */
[----:B------:R-:W-:Y:S01]  /*04a0*/  IADD3 R24, P0, PT, R22, R5, RZ ;  /* 0x0000000516187210 */ /* 0x000fe20007f1e0ff */
[----:B---3--:R-:W-:Y:S02]  /*04b0*/  FFMA R28, R28, R9, R25 ;  /* 0x000000091c1c7223 */ /* 0x008fe40000000019 */
[----:B------:R-:W2:Y:S02]  /*04c0*/  LDG.E R9, desc[UR10][R16.64] ;  /* 0x0000000a10097981 */ /* 0x000ea4000c1e1900 */
[--C-:B------:R-:W-:Y:S01]  /*04d0*/  IMAD.X R25, R23, 0x1, R8.reuse, P0 ;  /* 0x0000000117197824 */ /* 0x100fe200000e0608 */
[----:B------:R-:W-:Y:S01]  /*04e0*/  IADD3 R26, P0, PT, R24, R5, RZ ;  /* 0x00000005181a7210 */ /* 0x000fe20007f1e0ff */
[----:B------:R-:W3:Y:S04]  /*04f0*/  LDG.E R22, desc[UR10][R22.64] ;  /* 0x0000000a16167981 */ /* 0x000ee8000c1e1900 */
[----:B------:R-:W-:Y:S01]  /*0500*/  IMAD.X R27, R25, 0x1, R8, P0 ;  /* 0x00000001191b7824 */ /* 0x000fe200000e0608 */
[----:B------:R-:W5:Y:S04]  /*0510*/  LDG.E R24, desc[UR10][R24.64] ;  /* 0x0000000a18187981 */ /* 0x000f68000c1e1900 */
[----:B------:R-:W5:Y:S04]  /*0520*/  LDG.E R26, desc[UR10][R26.64] ;  /* 0x0000000a1a1a7981 */ /* 0x000f68000c1e1900 */
[----:B------:R0:W5:Y:S01]  /*0530*/  LDG.E R19, desc[UR10][R16.64+0xc] ;  /* 0x00000c0a10137981 */ /* 0x000162000c1e1900 */
[----:B------:R-:W-:-:S04]  /*0540*/  UIADD3 UR6, UP1, UPT, UR6, -0x8, URZ ;  /* 0xfffffff806067890 */ /* 0x000fc8000ff3e0ff */
[----:B------:R-:W-:Y:S02]  /*0550*/  UIADD3.X UR7, UPT, UPT, UR7, -0x1, URZ, UP1, !UPT ;  /* 0xffffffff07077890 */ /* 0x000fe40008ffe4ff */
[----:B------:R-:W-:-:S04]  /*0560*/  UISETP.NE.U32.AND UP1, UPT, UR6, URZ, UPT ;  /* 0x000000ff0600728c */ /* 0x000fc8000bf25070 */
[----:B------:R-:W-:Y:S01]  /*0570*/  UISETP.NE.AND.EX UP1, UPT, UR7, URZ, UPT, UP1 ;  /* 0x000000ff0700728c */ /* 0x000fe2000bf25310 */
[----:B------:R-:W-:-:S05]  /*0580*/  LEA R4, P0, R10, R4, 0x5 ;  /* 0x000000040a047211 */ /* 0x000fca00078028ff */
[----:B------:R-:W-:Y:S02]  /*0590*/  IMAD.X R3, R3, 0x1, R6, P0 ;  /* 0x0000000103037824 */ /* 0x000fe400000e0606 */
[----:B----4-:R-:W-:-:S04]  /*05a0*/  FFMA R20, R7, R20, R28 ;  /* 0x0000001407147223 */ /* 0x010fc8000000001c */
[----:B--2---:R-:W-:-:S04]  /*05b0*/  FFMA R18, R9, R18, R20 ;  /* 0x0000001209127223 */ /* 0x004fc80000000014 */
[----:B---3--:R-:W-:Y:S01]  /*05c0*/  FFMA R18, R21, R22, R18 ;  /* 0x0000001615127223 */ /* 0x008fe20000000012 */
[----:B------:R-:W-:-:S03]  /*05d0*/  IADD3 R7, P1, PT, R16, 0x20, RZ ;  /* 0x0000002010077810 */ /* 0x000fc60007f3e0ff */
[----:B-----5:R-:W-:Y:S01]  /*05e0*/  FFMA R18, R29, R24, R18 ;  /* 0x000000181d127223 */ /* 0x020fe20000000012 */
[----:B0-----:R-:W-:-:S03]  /*05f0*/  IADD3.X R17, PT, PT, RZ, R17, RZ, P1, !PT ;  /* 0x00000011ff117210 */ /* 0x001fc60000ffe4ff */
[----:B------:R-:W-:Y:S01]  /*0600*/  FFMA R19, R19, R26, R18 ;  /* 0x0000001a13137223 */ /* 0x000fe20000000012 */
[----:B------:R-:W-:Y:S06]  /*0610*/  BRA.U UP1, `(.L_x_2) ;  /* 0xfffffffd01387547 */ /* 0x000fec000b83ffff */
.L_x_1:
[----:B------:R-:W-:Y:S05]  /*0620*/  BRA.U !UP0, `(.L_x_0) ;  /* 0x0000000508607547 */ /* 0x000fea000b800000 */
[----:B------:R-:W-:Y:S02]  /*0630*/  UISETP.GE.U32.AND UP1, UPT, UR12, 0x4, UPT ;  /* 0x000000040c00788c */ /* 0x000fe4000bf26070 */
[----:B------:R-:W-:Y:S02]  /*0640*/  ULOP3.LUT UR7, UR8, 0x3, URZ, 0xc0, !UPT ;  /* 0x0000000308077892 */ /* 0x000fe4000f8ec0ff */
[----:B------:R-:W-:Y:S02]  /*0650*/  UISETP.GE.U32.AND.EX UP1, UPT, URZ, URZ, UPT, UP1 ;  /* 0x000000ffff00728c */ /* 0x000fe4000bf26110 */
[----:B------:R-:W-:-:S04]  /*0660*/  UISETP.NE.U32.AND UP0, UPT, UR7, URZ, UPT ;  /* 0x000000ff0700728c */ /* 0x000fc8000bf05070 */
[----:B------:R-:W-:-:S03]  /*0670*/  UISETP.NE.AND.EX UP0, UPT, URZ, URZ, UPT, UP0 ;  /* 0x000000ffff00728c */ /* 0x000fc6000bf05300 */
[----:B------:R-:W-:Y:S08]  /*0680*/  BRA.U !UP1, `(.L_x_3) ;  /* 0x00000001098c7547 */ /* 0x000ff0000b800000 */
[----:B------:R-:W0:Y:S01]  /*0690*/  LDCU.128 UR12, c[0x0][0x380] ;  /* 0x00007000ff0c77ac */ /* 0x000e220008000c00 */
[----:B------:R-:W-:Y:S01]  /*06a0*/  IMAD R4, R10, UR5, RZ ;  /* 0x000000050a047c24 */ /* 0x000fe2000f8e02ff */
[----:B------:R-:W-:Y:S01]  /*06b0*/  IADD3 R5, P1, PT, R14, UR4, RZ ;  /* 0x000000040e057c10 */ /* 0x000fe2000ff3e0ff */
[----:B------:R-:W-:Y:S02]  /*06c0*/  IMAD.MOV.U32 R13, RZ, RZ, RZ ;  /* 0x000000ffff0d7224 */ /* 0x000fe400078e00ff */
[----:B------:R-:W-:Y:S02]  /*06d0*/  IMAD R3, R11, UR4, R4 ;  /* 0x000000040b037c24 */ /* 0x000fe4000f8e0204 */
[----:B------:R-:W-:-:S04]  /*06e0*/  IMAD.WIDE.U32 R6, R10, UR4, R12 ;  /* 0x000000040a067c25 */ /* 0x000fc8000f8e000c */
[----:B------:R-:W-:Y:S01]  /*06f0*/  IMAD.WIDE.U32 R8, R10, 0x4, RZ ;  /* 0x000000040a087825 */ /* 0x000fe200078e00ff */
[----:B------:R-:W-:Y:S02]  /*0700*/  IADD3 R3, PT, PT, R7, R3, RZ ;  /* 0x0000000307037210 */ /* 0x000fe40007ffe0ff */
[C---:B0-----:R-:W-:Y:S02]  /*0710*/  LEA R20, P2, R6.reuse, UR14, 0x2 ;  /* 0x0000000e06147c11 */ /* 0x041fe4000f8410ff */
[----:B------:R-:W-:Y:S02]  /*0720*/  LEA R4, P0, R5, UR12, 0x2 ;  /* 0x0000000c05047c11 */ /* 0x000fe4000f8010ff */
[----:B------:R-:W-:Y:S01]  /*0730*/  LEA.HI.X R21, R6, UR15, R3, 0x2, P2 ;  /* 0x0000000f06157c11 */ /* 0x000fe200090f1403 */
[----:B------:R-:W-:Y:S01]  /*0740*/  IMAD.SHL.U32 R3, R11, 0x4, RZ ;  /* 0x000000040b037824 */ /* 0x000fe200078e00ff */
[----:B------:R-:W-:Y:S02]  /*0750*/  IADD3.X R6, PT, PT, R2, UR5, RZ, P1, !PT ;  /* 0x0000000502067c10 */ /* 0x000fe40008ffe4ff */
[-C--:B------:R-:W-:Y:S01]  /*0760*/  IADD3 R16, P1, PT, R20, R8.reuse, RZ ;  /* 0x0000000814107210 */ /* 0x080fe20007f3e0ff */
[----:B------:R-:W-:Y:S01]  /*0770*/  IMAD.IADD R9, R9, 0x1, R3 ;  /* 0x0000000109097824 */ /* 0x000fe200078e0203 */
[----:B------:R-:W-:Y:S01]  /*0780*/  LEA.HI.X R5, R5, UR13, R6, 0x2, P0 ;  /* 0x0000000d05057c11 */ /* 0x000fe200080f1406 */
[----:B------:R-:W2:Y:S01]  /*0790*/  LDG.E R18, desc[UR10][R20.64] ;  /* 0x0000000a14127981 */ /* 0x000ea2000c1e1900 */
[----:B------:R-:W-:-:S02]  /*07a0*/  IADD3 R6, P0, PT, R16, R8, RZ ;  /* 0x0000000810067210 */ /* 0x000fc40007f1e0ff */
[----:B------:R-:W-:Y:S01]  /*07b0*/  IADD3.X R17, PT, PT, R9, R21, RZ, P1, !PT ;  /* 0x0000001509117210 */ /* 0x000fe20000ffe4ff */
[----:B------:R-:W2:Y:S01]  /*07c0*/  LDG.E R22, desc[UR10][R4.64] ;  /* 0x0000000a04167981 */ /* 0x000ea2000c1e1900 */
[----:B------:R-:W-:-:S03]  /*07d0*/  IADD3 R8, P1, PT, R6, R8, RZ ;  /* 0x0000000806087210 */ /* 0x000fc60007f3e0ff */
[--C-:B------:R-:W-:Y:S01]  /*07e0*/  IMAD.X R7, R17, 0x1, R9.reuse, P0 ;  /* 0x0000000111077824 */ /* 0x100fe200000e0609 */
[----:B------:R-:W3:Y:S04]  /*07f0*/  LDG.E R16, desc[UR10][R16.64] ;  /* 0x0000000a10107981 */ /* 0x000ee8000c1e1900 */
[----:B------:R-:W3:Y:S01]  /*0800*/  LDG.E R3, desc[UR10][R4.64+0x4] ;  /* 0x0000040a04037981 */ /* 0x000ee2000c1e1900 */
[----:B------:R-:W-:-:S03]  /*0810*/  IMAD.X R9, R7, 0x1, R9, P1 ;  /* 0x0000000107097824 */ /* 0x000fc600008e0609 */
[----:B------:R-:W4:Y:S04]  /*0820*/  LDG.E R6, desc[UR10][R6.64] ;  /* 0x0000000a06067981 */ /* 0x000f28000c1e1900 */
[----:B------:R-:W4:Y:S04]  /*0830*/  LDG.E R24, desc[UR10][R4.64+0x8] ;  /* 0x0000080a04187981 */ /* 0x000f28000c1e1900 */
[----:B------:R-:W5:Y:S04]  /*0840*/  LDG.E R26, desc[UR10][R4.64+0xc] ;  /* 0x00000c0a041a7981 */ /* 0x000f68000c1e1900 */
[----:B------:R-:W5:Y:S01]  /*0850*/  LDG.E R8, desc[UR10][R8.64] ;  /* 0x0000000a08087981 */ /* 0x000f62000c1e1900 */
[----:B------:R-:W-:-:S04]  /*0860*/  UIADD3 UR4, UP1, UPT, UR4, 0x4, URZ ;  /* 0x0000000404047890 */ /* 0x000fc8000ff3e0ff */
[----:B------:R-:W-:Y:S01]  /*0870*/  UIADD3.X UR5, UPT, UPT, URZ, UR5, URZ, UP1, !UPT ;  /* 0x00000005ff057290 */ /* 0x000fe20008ffe4ff */
[----:B--2---:R-:W-:-:S04]  /*0880*/  FFMA R18, R22, R18, R19 ;  /* 0x0000001216127223 */ /* 0x004fc80000000013 */
[----:B---3--:R-:W-:-:S04]  /*0890*/  FFMA R3, R3, R16, R18 ;  /* 0x0000001003037223 */ /* 0x008fc80000000012 */
[----:B----4-:R-:W-:-:S04]  /*08a0*/  FFMA R3, R24, R6, R3 ;  /* 0x0000000618037223 */ /* 0x010fc80000000003 */
[----:B-----5:R-:W-:-:S07]  /*08b0*/  FFMA R19, R26, R8, R3 ;  /* 0x000000081a137223 */ /* 0x020fce0000000003 */
.L_x_3:
[----:B------:R-:W-:Y:S05]  /*08c0*/  BRA.U !UP0, `(.L_x_0) ;  /* 0x0000000108b87547 */ /* 0x000fea000b800000 */
[----:B------:R-:W-:Y:S02]  /*08d0*/  UISETP.NE.U32.AND UP1, UPT, UR7, 0x1, UPT ;  /* 0x000000010700788c */ /* 0x000fe4000bf25070 */
[----:B------:R-:W-:Y:S02]  /*08e0*/  ULOP3.LUT UR6, UR8, 0x1, URZ, 0xc0, !UPT ;  /* 0x0000000108067892 */ /* 0x000fe4000f8ec0ff */
[----:B------:R-:W-:Y:S02]  /*08f0*/  UISETP.NE.AND.EX UP1, UPT, URZ, URZ, UPT, UP1 ;  /* 0x000000ffff00728c */ /* 0x000fe4000bf25310 */
[----:B------:R-:W-:-:S04]  /*0900*/  UISETP.NE.U32.AND UP0, UPT, UR6, 0x1, UPT ;  /* 0x000000010600788c */ /* 0x000fc8000bf05070 */
[----:B------:R-:W-:-:S03]  /*0910*/  UISETP.NE.U32.AND.EX UP0, UPT, URZ, URZ, UPT, UP0 ;  /* 0x000000ffff00728c */ /* 0x000fc6000bf05100 */
[----:B------:R-:W-:Y:S08]  /*0920*/  BRA.U !UP1, `(.L_x_4) ;  /* 0x00000001095c7547 */ /* 0x000ff0000b800000 */
[----:B------:R-:W0:Y:S01]  /*0930*/  LDCU.128 UR12, c[0x0][0x380] ;  /* 0x00007000ff0c77ac */ /* 0x000e220008000c00 */
[----:B------:R-:W-:Y:S01]  /*0940*/  MOV R4, R12 ;  /* 0x0000000c00047202 */ /* 0x000fe20000000f00 */
[----:B------:R-:W-:Y:S01]  /*0950*/  IMAD.MOV.U32 R5, RZ, RZ, RZ ;  /* 0x000000ffff057224 */ /* 0x000fe200078e00ff */
[----:B------:R-:W-:Y:S01]  /*0960*/  IADD3 R3, P0, PT, R14, UR4, RZ ;  /* 0x000000040e037c10 */ /* 0x000fe2000ff1e0ff */
[C---:B------:R-:W-:Y:S02]  /*0970*/  IMAD R6, R10.reuse, UR5, RZ ;  /* 0x000000050a067c24 */ /* 0x040fe4000f8e02ff */
[----:B------:R-:W-:Y:S01]  /*0980*/  IMAD.WIDE.U32 R8, R10, UR4, R4 ;  /* 0x000000040a087c25 */ /* 0x000fe2000f8e0004 */
[----:B------:R-:W-:-:S03]  /*0990*/  IADD3.X R16, PT, PT, R2, UR5, RZ, P0, !PT ;  /* 0x0000000502107c10 */ /* 0x000fc600087fe4ff */
[----:B------:R-:W-:-:S04]  /*09a0*/  IMAD R5, R11, UR4, R6 ;  /* 0x000000040b057c24 */ /* 0x000fc8000f8e0206 */
[----:B------:R-:W-:Y:S01]  /*09b0*/  IMAD.IADD R7, R9, 0x1, R5 ;  /* 0x0000000109077824 */ /* 0x000fe200078e0205 */
[C---:B0-----:R-:W-:Y:S02]  /*09c0*/  LEA R6, P0, R8.reuse, UR14, 0x2 ;  /* 0x0000000e08067c11 */ /* 0x041fe4000f8010ff */
[C---:B------:R-:W-:Y:S02]  /*09d0*/  LEA R4, P1, R3.reuse, UR12, 0x2 ;  /* 0x0000000c03047c11 */ /* 0x040fe4000f8210ff */
[----:B------:R-:W-:Y:S02]  /*09e0*/  LEA.HI.X R7, R8, UR15, R7, 0x2, P0 ;  /* 0x0000000f08077c11 */ /* 0x000fe400080f1407 */
[----:B------:R-:W-:Y:S02]  /*09f0*/  LEA.HI.X R5, R3, UR13, R16, 0x2, P1 ;  /* 0x0000000d03057c11 */ /* 0x000fe400088f1410 */
[C---:B------:R-:W-:Y:S02]  /*0a00*/  LEA R8, P0, R10.reuse, R6, 0x2 ;  /* 0x000000060a087211 */ /* 0x040fe400078010ff */
[----:B------:R-:W2:Y:S02]  /*0a10*/  LDG.E R6, desc[UR10][R6.64] ;  /* 0x0000000a06067981 */ /* 0x000ea4000c1e1900 */
[----:B------:R-:W-:-:S02]  /*0a20*/  LEA.HI.X R9, R10, R7, R11, 0x2, P0 ;  /* 0x000000070a097211 */ /* 0x000fc400000f140b */
[----:B------:R-:W2:Y:S04]  /*0a30*/  LDG.E R16, desc[UR10][R4.64] ;  /* 0x0000000a04107981 */ /* 0x000ea8000c1e1900 */
[----:B------:R-:W3:Y:S04]  /*0a40*/  LDG.E R18, desc[UR10][R4.64+0x4] ;  /* 0x0000040a04127981 */ /* 0x000ee8000c1e1900 */
[----:B------:R-:W3:Y:S01]  /*0a50*/  LDG.E R8, desc[UR10][R8.64] ;  /* 0x0000000a08087981 */ /* 0x000ee2000c1e1900 */
[----:B------:R-:W-:-:S04]  /*0a60*/  UIADD3 UR4, UP1, UPT, UR4, 0x2, URZ ;  /* 0x0000000204047890 */ /* 0x000fc8000ff3e0ff */
[----:B------:R-:W-:Y:S01]  /*0a70*/  UIADD3.X UR5, UPT, UPT, URZ, UR5, URZ, UP1, !UPT ;  /* 0x00000005ff057290 */ /* 0x000fe20008ffe4ff */
[----:B--2---:R-:W-:-:S04]  /*0a80*/  FFMA R19, R16, R6, R19 ;  /* 0x0000000610137223 */ /* 0x004fc80000000013 */
[----:B---3--:R-:W-:-:S07]  /*0a90*/  FFMA R19, R18, R8, R19 ;  /* 0x0000000812137223 */ /* 0x008fce0000000013 */
.L_x_4:
[----:B------:R-:W-:Y:S05]  /*0aa0*/  BRA.U UP0, `(.L_x_0) ;  /* 0x0000000100407547 */ /* 0x000fea000b800000 */
[----:B------:R-:W0:Y:S01]  /*0ab0*/  LDCU.128 UR12, c[0x0][0x380] ;  /* 0x00007000ff0c77ac */ /* 0x000e220008000c00 */
[----:B------:R-:W-:Y:S01]  /*0ac0*/  MOV R6, R12 ;  /* 0x0000000c00067202 */ /* 0x000fe20000000f00 */
[----:B------:R-:W-:Y:S01]  /*0ad0*/  IMAD R4, R10, UR5, RZ ;  /* 0x000000050a047c24 */ /* 0x000fe2000f8e02ff */
[----:B------:R-:W-:Y:S01]  /*0ae0*/  IADD3 R14, P0, PT, R14, UR4, RZ ;  /* 0x000000040e0e7c10 */ /* 0x000fe2000ff1e0ff */
[----:B------:R-:W-:Y:S02]  /*0af0*/  IMAD.MOV.U32 R7, RZ, RZ, RZ ;  /* 0x000000ffff077224 */ /* 0x000fe400078e00ff */
[----:B------:R-:W-:Y:S01]  /*0b00*/  IMAD R3, R11, UR4, R4 ;  /* 0x000000040b037c24 */ /* 0x000fe2000f8e0204 */
[----:B------:R-:W-:Y:S01]  /*0b10*/  IADD3.X R5, PT, PT, R2, UR5, RZ, P0, !PT ;  /* 0x0000000502057c10 */ /* 0x000fe200087fe4ff */
[----:B------:R-:W-:-:S04]  /*0b20*/  IMAD.WIDE.U32 R6, R10, UR4, R6 ;  /* 0x000000040a067c25 */ /* 0x000fc8000f8e0006 */
[----:B------:R-:W-:Y:S01]  /*0b30*/  IMAD.IADD R3, R7, 0x1, R3 ;  /* 0x0000000107037824 */ /* 0x000fe200078e0203 */
[----:B0-----:R-:W-:Y:S02]  /*0b40*/  LEA R4, P1, R14, UR12, 0x2 ;  /* 0x0000000c0e047c11 */ /* 0x001fe4000f8210ff */
[----:B------:R-:W-:Y:S02]  /*0b50*/  LEA R2, P0, R6, UR14, 0x2 ;  /* 0x0000000e06027c11 */ /* 0x000fe4000f8010ff */
[----:B------:R-:W-:Y:S02]  /*0b60*/  LEA.HI.X R5, R14, UR13, R5, 0x2, P1 ;  /* 0x0000000d0e057c11 */ /* 0x000fe400088f1405 */
[----:B------:R-:W-:-:S03]  /*0b70*/  LEA.HI.X R3, R6, UR15, R3, 0x2, P0 ;  /* 0x0000000f06037c11 */ /* 0x000fc600080f1403 */
[----:B------:R-:W2:Y:S04]  /*0b80*/  LDG.E R4, desc[UR10][R4.64] ;  /* 0x0000000a04047981 */ /* 0x000ea8000c1e1900 */
[----:B------:R-:W2:Y:S02]  /*0b90*/  LDG.E R2, desc[UR10][R2.64] ;  /* 0x0000000a02027981 */ /* 0x000ea4000c1e1900 */
[----:B--2---:R-:W-:-:S07]  /*0ba0*/  FFMA R19, R4, R2, R19 ;  /* 0x0000000204137223 */ /* 0x004fce0000000013 */
.L_x_0:
[----:B------:R-:W0:Y:S01]  /*0bb0*/  LDCU.64 UR4, c[0x0][0x390] ;  /* 0x00007200ff0477ac */ /* 0x000e220008000a00 */
[----:B------:R-:W-:Y:S01]  /*0bc0*/  MOV R2, R12 ;  /* 0x0000000c00027202 */ /* 0x000fe20000000f00 */
[----:B------:R-:W-:-:S04]  /*0bd0*/  IMAD.MOV.U32 R3, RZ, RZ, RZ ;  /* 0x000000ffff037224 */ /* 0x000fc800078e00ff */
[----:B------:R-:W-:-:S04]  /*0be0*/  IMAD.WIDE.U32 R2, R0, R10, R2 ;  /* 0x0000000a00027225 */ /* 0x000fc800078e0002 */
[----:B------:R-:W-:Y:S01]  /*0bf0*/  IMAD R11, R0, R11, R3 ;  /* 0x0000000b000b7224 */ /* 0x000fe200078e0203 */
[----:B0-----:R-:W-:-:S04]  /*0c00*/  LEA R4, P0, R2, UR4, 0x2 ;  /* 0x0000000402047c11 */ /* 0x001fc8000f8010ff */
[----:B------:R-:W-:-:S05]  /*0c10*/  LEA.HI.X R5, R2, UR5, R11, 0x2, P0 ;  /* 0x0000000502057c11 */ /* 0x000fca00080f140b */
[----:B------:R-:W-:Y:S01]  /*0c20*/  STG.E desc[UR10][R4.64], R19 ;  /* 0x0000001304007986 */ /* 0x000fe2000c10190a */
[----:B------:R-:W-:Y:S05]  /*0c30*/  EXIT ;  /* 0x000000000000794d */ /* 0x000fea0003800000 */
.L_x_5:
[----:B------:R-:W-:-:S00]  /*0c40*/  BRA `(.L_x_5) ;  /* 0xfffffffc00fc7947 */ /* 0x000fc0000383ffff */
[----:B------:R-:W-:-:S00]  /*0c50*/  NOP ;  /* 0x0000000000007918 */ /* 0x000fc00000000000 */
        /* <DEDUP_REMOVED lines=10> */
.L_x_13:


//--------------------- .text._Z8mult_gpuIdEvPKT_S2_PS0_mmm --------------------------
	.section	.text._Z8mult_gpuIdEvPKT_S2_PS0_mmm,"ax",@progbits
	.align	128
        .global         _Z8mult_gpuIdEvPKT_S2_PS0_mmm
        .type           _Z8mult_gpuIdEvPKT_S2_PS0_mmm,@function
        .size           _Z8mult_gpuIdEvPKT_S2_PS0_mmm,(.L_x_14 - _Z8mult_gpuIdEvPKT_S2_PS0_mmm)
        .other          _Z8mult_gpuIdEvPKT_S2_PS0_mmm,@"STO_CUDA_ENTRY STV_DEFAULT"
_Z8mult_gpuIdEvPKT_S2_PS0_mmm:
.text._Z8mult_gpuIdEvPKT_S2_PS0_mmm:
        /* <DEDUP_REMOVED lines=17> */
[----:B------:R-:W-:Y:S01]  /*0110*/  CS2R R28, SRZ ;  /* 0x00000000001c7805 */ /* 0x000fe2000001ff00 */
        /* <DEDUP_REMOVED lines=16> */
[----:B------:R-:W-:Y:S01]  /*0220*/  IMAD.MOV.U32 R28, RZ, RZ, RZ ;  /* 0x000000ffff1c7224 */ /* 0x000fe200078e00ff */
[----:B------:R-:W1:Y:S01]  /*0230*/  LDCU UR5, c[0x0][0x3a4] ;  /* 0x00007480ff0577ac */ /* 0x000e620008000800 */
[----:B------:R-:W-:-:S07]  /*0240*/  ULOP3.LUT UR4, UR8, 0xfffffff8, URZ, 0xc0, !UPT ;  /* 0xfffffff808047892 */ /* 0x000fce000f8ec0ff */
[----:B------:R-:W-:Y:S01]  /*0250*/  UMOV UR6, UR4 ;  /* 0x0000000400067c82 */ /* 0x000fe20008000000 */
[----:B0-----:R-:W-:Y:S02]  /*0260*/  LEA R12, P1, R10, UR16, 0x3 ;  /* 0x000000100a0c7c11 */ /* 0x001fe4000f8218ff */
[----:B------:R-:W-:Y:S02]  /*0270*/  LEA R4, P0, R8, UR18, 0x3 ;  /* 0x0000001208047c11 */ /* 0x000fe4000f8018ff */
[----:B------:R-:W-:Y:S01]  /*0280*/  IADD3 R12, P2, PT, R12, 0x20, RZ ;  /* 0x000000200c0c7810 */ /* 0x000fe20007f5e0ff */
[----:B-1----:R-:W-:Y:S01]  /*0290*/  UMOV UR7, UR5 ;  /* 0x0000000500077c82 */ /* 0x002fe20008000000 */
[----:B------:R-:W-:Y:S02]  /*02a0*/  LEA.HI.X R13, R10, UR17, R2, 0x3, P1 ;  /* 0x000000110a0d7c11 */ /* 0x000fe400088f1c02 */
[----:B------:R-:W-:-:S03]  /*02b0*/  LEA.HI.X R3, R8, UR19, RZ, 0x3, P0 ;  /* 0x0000001308037c11 */ /* 0x000fc600080f1cff */
[----:B------:R-:W-:-:S07]  /*02c0*/  IMAD.X R13, RZ, RZ, R13, P2 ;  /* 0x000000ffff0d7224 */ /* 0x000fce00010e060d */
.L_x_8:
[----:B------:R-:W-:Y:S01]  /*02d0*/  IMAD.MOV.U32 R5, RZ, RZ, R3 ;  /* 0x000000ffff057224 */ /* 0x000fe200078e0003 */
[----:B------:R-:W2:Y:S04]  /*02e0*/  LDG.E.64 R20, desc[UR10][R12.64+-0x20] ;  /* 0xffffe00a0c147981 */ /* 0x000ea8000c1e1b00 */
[----:B0-----:R0:W2:Y:S01]  /*02f0*/  LDG.E.64 R18, desc[UR10][R4.64] ;  /* 0x0000000a04127981 */ /* 0x0010a2000c1e1b00 */
[----:B------:R-:W-:-:S03]  /*0300*/  IMAD.SHL.U32 R29, R6, 0x8, RZ ;  /* 0x00000008061d7824 */ /* 0x000fc600078e00ff */
[----:B------:R-:W3:Y:S02]  /*0310*/  LDG.E.64 R22, desc[UR10][R12.64+-0x18] ;  /* 0xffffe80a0c167981 */ /* 0x000ee4000c1e1b00 */
[----:B------:R-:W-:Y:S02]  /*0320*/  IADD3 R24, P0, PT, R4, R29, RZ ;  /* 0x0000001d04187210 */ /* 0x000fe40007f1e0ff */
[----:B0-----:R-:W-:-:S05]  /*0330*/  SHF.L.U64.HI R5, R6, 0x3, R7 ;  /* 0x0000000306057819 */ /* 0x001fca0000010207 */
[----:B------:R-:W-:-:S05]  /*0340*/  IMAD.X R25, R3, 0x1, R5, P0 ;  /* 0x0000000103197824 */ /* 0x000fca00000e0605 */
[----:B------:R0:W3:Y:S01]  /*0350*/  LDG.E.64 R16, desc[UR10][R24.64] ;  /* 0x0000000a18107981 */ /* 0x0000e2000c1e1b00 */
[----:B-1----:R-:W2:Y:S01]  /*0360*/  F2F.F64.F32 R14, R28 ;  /* 0x0000001c000e7310 */ /* 0x002ea20000201800 */
[----:B------:R-:W-:-:S05]  /*0370*/  IADD3 R26, P0, PT, R24, R29, RZ ;  /* 0x0000001d181a7210 */ /* 0x000fca0007f1e0ff */
[----:B------:R-:W-:Y:S01]  /*0380*/  IMAD.X R27, R25, 0x1, R5, P0 ;  /* 0x00000001191b7824 */ /* 0x000fe200000e0605 */
[----:B0-----:R-:W-:-:S05]  /*0390*/  IADD3 R24, P0, PT, R26, R29, RZ ;  /* 0x0000001d1a187210 */ /* 0x001fca0007f1e0ff */
[----:B------:R-:W-:Y:S01]  /*03a0*/  IMAD.X R25, R27, 0x1, R5, P0 ;  /* 0x000000011b197824 */ /* 0x000fe200000e0605 */
[----:B--2---:R-:W-:Y:S01]  /*03b0*/  DFMA R14, R20, R18, R14 ;  /* 0x00000012140e722b */ /* 0x004fe2000000000e */
[----:B------:R0:W2:Y:S04]  /*03c0*/  LDG.E.64 R18, desc[UR10][R26.64] ;  /* 0x0000000a1a127981 */ /* 0x0000a8000c1e1b00 */
[----:B------:R-:W2:Y:S01]  /*03d0*/  LDG.E.64 R20, desc[UR10][R12.64+-0x10] ;  /* 0xfffff00a0c147981 */ /* 0x000ea2000c1e1b00 */
[----:B------:R-:W1:Y:S08]  /*03e0*/  F2F.F32.F64 R28, R14 ;  /* 0x0000000e001c7310 */ /* 0x000e700000301000 */
[----:B-1----:R-:W3:Y:S02]  /*03f0*/  F2F.F64.F32 R14, R28 ;  /* 0x0000001c000e7310 */ /* 0x002ee40000201800 */
[----:B---3--:R-:W-:Y:S01]  /*0400*/  DFMA R14, R22, R16, R14 ;  /* 0x00000010160e722b */ /* 0x008fe2000000000e */
[----:B------:R1:W3:Y:S04]  /*0410*/  LDG.E.64 R16, desc[UR10][R24.64] ;  /* 0x0000000a18107981 */ /* 0x0002e8000c1e1b00 */
[----:B------:R-:W3:Y:S01]  /*0420*/  LDG.E.64 R22, desc[UR10][R12.64+-0x8] ;  /* 0xfffff80a0c167981 */ /* 0x000ee2000c1e1b00 */
[----:B------:R-:W4:Y:S01]  /*0430*/  F2F.F32.F64 R28, R14 ;  /* 0x0000000e001c7310 */ /* 0x000f220000301000 */
[----:B0-----:R-:W-:-:S07]  /*0440*/  IADD3 R26, P0, PT, R24, R29, RZ ;  /* 0x0000001d181a7210 */ /* 0x001fce0007f1e0ff */
[----:B----4-:R-:W2:Y:S01]  /*0450*/  F2F.F64.F32 R14, R28 ;  /* 0x0000001c000e7310 */ /* 0x010ea20000201800 */
[----:B------:R-:W-:Y:S01]  /*0460*/  IMAD.X R27, R25, 0x1, R5, P0 ;  /* 0x00000001191b7824 */ /* 0x000fe200000e0605 */
[----:B--2---:R-:W-:-:S04]  /*0470*/  DFMA R14, R20, R18, R14 ;  /* 0x00000012140e722b */ /* 0x004fc8000000000e */
[----:B------:R0:W2:Y:S04]  /*0480*/  LDG.E.64 R20, desc[UR10][R26.64] ;  /* 0x0000000a1a147981 */ /* 0x0000a8000c1e1b00 */
[----:B------:R-:W2:Y:S01]  /*0490*/  LDG.E.64 R18, desc[UR10][R12.64] ;  /* 0x0000000a0c127981 */ /* 0x000ea2000c1e1b00 */
[----:B------:R-:W4:Y:S01]  /*04a0*/  F2F.F32.F64 R28, R14 ;  /* 0x0000000e001c7310 */ /* 0x000f220000301000 */
[----:B-1----:R-:W-:-:S07]  /*04b0*/  IADD3 R24, P0, PT, R26, R29, RZ ;  /* 0x0000001d1a187210 */ /* 0x002fce0007f1e0ff */
[----:B----4-:R-:W3:Y:S01]  /*04c0*/  F2F.F64.F32 R14, R28 ;  /* 0x0000001c000e7310 */ /* 0x010ee20000201800 */
[----:B------:R-:W-:Y:S01]  /*04d0*/  IMAD.X R25, R27, 0x1, R5, P0 ;  /* 0x000000011b197824 */ /* 0x000fe200000e0605 */
[----:B---3--:R-:W-:-:S04]  /*04e0*/  DFMA R22, R22, R16, R14 ;  /* 0x000000101616722b */ /* 0x008fc8000000000e */
[----:B------:R-:W3:Y:S04]  /*04f0*/  LDG.E.64 R14, desc[UR10][R24.64] ;  /* 0x0000000a180e7981 */ /* 0x000ee8000c1e1b00 */
[----:B------:R-:W3:Y:S02]  /*0500*/  LDG.E.64 R16, desc[UR10][R12.64+0x8] ;  /* 0x0000080a0c107981 */ /* 0x000ee4000c1e1b00 */
[----:B------:R-:W1:Y:S01]  /*0510*/  F2F.F32.F64 R22, R22 ;  /* 0x0000001600167310 */ /* 0x000e620000301000 */
[----:B0-----:R-:W-:-:S07]  /*0520*/  IADD3 R26, P0, PT, R24, R29, RZ ;  /* 0x0000001d181a7210 */ /* 0x001fce0007f1e0ff */
[----:B-1----:R-:W2:Y:S01]  /*0530*/  F2F.F64.F32 R22, R22 ;  /* 0x0000001600167310 */ /* 0x002ea20000201800 */
[--C-:B------:R-:W-:Y:S01]  /*0540*/  IMAD.X R27, R25, 0x1, R5.reuse, P0 ;  /* 0x00000001191b7824 */ /* 0x100fe200000e0605 */
[----:B------:R-:W-:Y:S01]  /*0550*/  IADD3 R28, P0, PT, R26, R29, RZ ;  /* 0x0000001d1a1c7210 */ /* 0x000fe20007f1e0ff */
[----:B------:R-:W4:Y:S04]  /*0560*/  LDG.E.64 R24, desc[UR10][R12.64+0x18] ;  /* 0x0000180a0c187981 */ /* 0x000f28000c1e1b00 */
[----:B------:R-:W-:-:S06]  /*0570*/  IMAD.X R29, R27, 0x1, R5, P0 ;  /* 0x000000011b1d7824 */ /* 0x000fcc00000e0605 */
[----:B------:R-:W4:Y:S01]  /*0580*/  LDG.E.64 R28, desc[UR10][R28.64] ;  /* 0x0000000a1c1c7981 */ /* 0x000f22000c1e1b00 */
[----:B--2---:R-:W-:-:S03]  /*0590*/  DFMA R22, R18, R20, R22 ;  /* 0x000000141216722b */ /* 0x004fc60000000016 */
[----:B------:R-:W2:Y:S04]  /*05a0*/  LDG.E.64 R18, desc[UR10][R26.64] ;  /* 0x0000000a1a127981 */ /* 0x000ea8000c1e1b00 */
[----:B------:R0:W2:Y:S03]  /*05b0*/  LDG.E.64 R20, desc[UR10][R12.64+0x10] ;  /* 0x0000100a0c147981 */ /* 0x0000a6000c1e1b00 */
[----:B------:R-:W1:Y:S08]  /*05c0*/  F2F.F32.F64 R23, R22 ;  /* 0x0000001600177310 */ /* 0x000e700000301000 */
[----:B-1----:R-:W3:Y:S02]  /*05d0*/  F2F.F64.F32 R22, R23 ;  /* 0x0000001700167310 */ /* 0x002ee40000201800 */
[----:B---3--:R-:W-:-:S10]  /*05e0*/  DFMA R14, R16, R14, R22 ;  /* 0x0000000e100e722b */ /* 0x008fd40000000016 */
[----:B------:R-:W1:Y:S08]  /*05f0*/  F2F.F32.F64 R14, R14 ;  /* 0x0000000e000e7310 */ /* 0x000e700000301000 */
[----:B-1----:R-:W2:Y:S01]  /*0600*/  F2F.F64.F32 R16, R14 ;  /* 0x0000000e00107310 */ /* 0x002ea20000201800 */
[----:B------:R-:W-:-:S04]  /*0610*/  UIADD3 UR6, UP1, UPT, UR6, -0x8, URZ ;  /* 0xfffffff806067890 */ /* 0x000fc8000ff3e0ff */
[----:B------:R-:W-:Y:S02]  /*0620*/  UIADD3.X UR7, UPT, UPT, UR7, -0x1, URZ, UP1, !UPT ;  /* 0xffffffff07077890 */ /* 0x000fe40008ffe4ff */
[----:B------:R-:W-:-:S04]  /*0630*/  UISETP.NE.U32.AND UP1, UPT, UR6, URZ, UPT ;  /* 0x000000ff0600728c */ /* 0x000fc8000bf25070 */
[----:B------:R-:W-:Y:S01]  /*0640*/  UISETP.NE.AND.EX UP1, UPT, UR7, URZ, UPT, UP1 ;  /* 0x000000ff0700728c */ /* 0x000fe2000bf25310 */
[----:B0-----:R-:W-:Y:S02]  /*0650*/  IADD3 R12, P1, PT, R12, 0x40, RZ ;  /* 0x000000400c0c7810 */ /* 0x001fe40007f3e0ff */
[----:B------:R-:W-:-:S03]  /*0660*/  LEA R4, P0, R6, R4, 0x6 ;  /* 0x0000000406047211 */ /* 0x000fc600078030ff */
[----:B------:R-:W-:Y:S01]  /*0670*/  IMAD.X R13, RZ, RZ, R13, P1 ;  /* 0x000000ffff0d7224 */ /* 0x000fe200008e060d */
[----:B------:R-:W-:Y:S01]  /*0680*/  LEA.HI.X R3, R6, R3, R7, 0x6, P0 ;  /* 0x0000000306037211 */ /* 0x000fe200000f3407 */
[----:B--2---:R-:W-:-:S10]  /*0690*/  DFMA R16, R20, R18, R16 ;  /* 0x000000121410722b */ /* 0x004fd40000000010 */
[----:B------:R-:W0:Y:S08]  /*06a0*/  F2F.F32.F64 R16, R16 ;  /* 0x0000001000107310 */ /* 0x000e300000301000 */
[----:B0-----:R-:W4:Y:S02]  /*06b0*/  F2F.F64.F32 R18, R16 ;  /* 0x0000001000127310 */ /* 0x001f240000201800 */
[----:B----4-:R-:W-:-:S10]  /*06c0*/  DFMA R28, R24, R28, R18 ;  /* 0x0000001c181c722b */ /* 0x010fd40000000012 */
[----:B------:R0:W1:Y:S01]  /*06d0*/  F2F.F32.F64 R28, R28 ;  /* 0x0000001c001c7310 */ /* 0x0000620000301000 */
[----:B------:R-:W-:Y:S05]  /*06e0*/  BRA.U UP1, `(.L_x_8) ;  /* 0xfffffff901f87547 */ /* 0x000fea000b83ffff */
.L_x_7:
[----:B------:R-:W-:Y:S05]  /*06f0*/  BRA.U !UP0, `(.L_x_9) ;  /* 0x0000000508987547 */ /* 0x000fea000b800000 */
[----:B------:R-:W-:Y:S02]  /*0700*/  UISETP.GE.U32.AND UP1, UPT, UR12, 0x4, UPT ;  /* 0x000000040c00788c */ /* 0x000fe4000bf26070 */
[----:B------:R-:W-:Y:S02]  /*0710*/  ULOP3.LUT UR7, UR8, 0x3, URZ, 0xc0, !UPT ;  /* 0x0000000308077892 */ /* 0x000fe4000f8ec0ff */
[----:B------:R-:W-:Y:S02]  /*0720*/  UISETP.GE.U32.AND.EX UP1, UPT, URZ, URZ, UPT, UP1 ;  /* 0x000000ffff00728c */ /* 0x000fe4000bf26110 */
[----:B------:R-:W-:-:S04]  /*0730*/  UISETP.NE.U32.AND UP0, UPT, UR7, URZ, UPT ;  /* 0x000000ff0700728c */ /* 0x000fc8000bf05070 */
[----:B------:R-:W-:-:S03]  /*0740*/  UISETP.NE.AND.EX UP0, UPT, URZ, URZ, UPT, UP0 ;  /* 0x000000ffff00728c */ /* 0x000fc6000bf05300 */
[----:B------:R-:W-:Y:S08]  /*0750*/  BRA.U !UP1, `(.L_x_10) ;  /* 0x0000000109ac7547 */ /* 0x000ff0000b800000 */
[----:B------:R-:W2:Y:S01]  /*0760*/  LDCU.128 UR12, c[0x0][0x380] ;  /* 0x00007000ff0c77ac */ /* 0x000ea20008000c00 */
[----:B------:R-:W-:Y:S01]  /*0770*/  IMAD R4, R6, UR5, RZ ;  /* 0x0000000506047c24 */ /* 0x000fe2000f8e02ff */
[----:B------:R-:W-:Y:S01]  /*0780*/  IADD3 R5, P0, PT, R10, UR4, RZ ;  /* 0x000000040a057c10 */ /* 0x000fe2000ff1e0ff */
[----:B------:R-:W-:Y:S02]  /*0790*/  IMAD.MOV.U32 R9, RZ, RZ, RZ ;  /* 0x000000ffff097224 */ /* 0x000fe400078e00ff */
[----:B------:R-:W-:Y:S01]  /*07a0*/  IMAD R3, R7, UR4, R4 ;  /* 0x0000000407037c24 */ /* 0x000fe2000f8e0204 */
[----:B------:R-:W-:Y:S01]  /*07b0*/  IADD3.X R14, PT, PT, R2, UR5, RZ, P0, !PT ;  /* 0x00000005020e7c10 */ /* 0x000fe200087fe4ff */
[----:B------:R-:W-:-:S04]  /*07c0*/  IMAD.WIDE.U32 R12, R6, UR4, R8 ;  /* 0x00000004060c7c25 */ /* 0x000fc8000f8e0008 */
[----:B------:R-:W-:Y:S01]  /*07d0*/  IMAD.IADD R3, R13, 0x1, R3 ;  /* 0x000000010d037824 */ /* 0x000fe200078e0203 */
[C---:B--2---:R-:W-:Y:S02]  /*07e0*/  LEA R4, P1, R5.reuse, UR12, 0x3 ;  /* 0x0000000c05047c11 */ /* 0x044fe4000f8218ff */
[C---:B------:R-:W-:Y:S02]  /*07f0*/  LEA R26, P0, R12.reuse, UR14, 0x3 ;  /* 0x0000000e0c1a7c11 */ /* 0x040fe4000f8018ff */
[----:B------:R-:W-:Y:S02]  /*0800*/  LEA.HI.X R5, R5, UR13, R14, 0x3, P1 ;  /* 0x0000000d05057c11 */ /* 0x000fe400088f1c0e */
[----:B------:R-:W-:-:S03]  /*0810*/  LEA.HI.X R27, R12, UR15, R3, 0x3, P0 ;  /* 0x0000000f0c1b7c11 */ /* 0x000fc600080f1c03 */
[----:B------:R-:W2:Y:S04]  /*0820*/  LDG.E.64 R16, desc[UR10][R4.64] ;  /* 0x0000000a04107981 */ /* 0x000ea8000c1e1b00 */
[----:B------:R-:W2:Y:S01]  /*0830*/  LDG.E.64 R14, desc[UR10][R26.64] ;  /* 0x0000000a1a0e7981 */ /* 0x000ea2000c1e1b00 */
[----:B------:R-:W-:-:S03]  /*0840*/  IMAD.WIDE.U32 R12, R6, 0x8, RZ ;  /* 0x00000008060c7825 */ /* 0x000fc600078e00ff */
[----:B------:R-:W3:Y:S01]  /*0850*/  LDG.E.64 R20, desc[UR10][R4.64+0x8] ;  /* 0x0000080a04147981 */ /* 0x000ee2000c1e1b00 */
[----:B------:R-:W-:Y:S01]  /*0860*/  IMAD.SHL.U32 R3, R7, 0x8, RZ ;  /* 0x0000000807037824 */ /* 0x000fe200078e00ff */
[----:B------:R-:W-:-:S03]  /*0870*/  IADD3 R18, P0, PT, R26, R12, RZ ;  /* 0x0000000c1a127210 */ /* 0x000fc60007f1e0ff */
[----:B------:R-:W-:-:S04]  /*0880*/  IMAD.IADD R3, R13, 0x1, R3 ;  /* 0x000000010d037824 */ /* 0x000fc800078e0203 */
[----:B------:R-:W-:-:S05]  /*0890*/  IMAD.X R19, R3, 0x1, R27, P0 ;  /* 0x0000000103137824 */ /* 0x000fca00000e061b */
[----:B------:R4:W3:Y:S01]  /*08a0*/  LDG.E.64 R22, desc[UR10][R18.64] ;  /* 0x0000000a12167981 */ /* 0x0008e2000c1e1b00 */
[----:B01----:R-:W2:Y:S01]  /*08b0*/  F2F.F64.F32 R28, R28 ;  /* 0x0000001c001c7310 */ /* 0x003ea20000201800 */
[----:B------:R-:W-:-:S05]  /*08c0*/  IADD3 R24, P0, PT, R18, R12, RZ ;  /* 0x0000000c12187210 */ /* 0x000fca0007f1e0ff */
[----:B------:R-:W-:-:S05]  /*08d0*/  IMAD.X R25, R19, 0x1, R3, P0 ;  /* 0x0000000113197824 */ /* 0x000fca00000e0603 */
[----:B------:R-:W5:Y:S01]  /*08e0*/  LDG.E.64 R26, desc[UR10][R24.64] ;  /* 0x0000000a181a7981 */ /* 0x000f62000c1e1b00 */
[----:B----4-:R-:W-:-:S03]  /*08f0*/  IADD3 R18, P0, PT, R24, R12, RZ ;  /* 0x0000000c18127210 */ /* 0x010fc60007f1e0ff */
[----:B------:R-:W4:Y:S02]  /*0900*/  LDG.E.64 R12, desc[UR10][R4.64+0x18] ;  /* 0x0000180a040c7981 */ /* 0x000f24000c1e1b00 */
[----:B------:R-:W-:-:S06]  /*0910*/  IMAD.X R19, R25, 0x1, R3, P0 ;  /* 0x0000000119137824 */ /* 0x000fcc00000e0603 */
[----:B------:R-:W4:Y:S01]  /*0920*/  LDG.E.64 R18, desc[UR10][R18.64] ;  /* 0x0000000a12127981 */ /* 0x000f22000c1e1b00 */
[----:B--2---:R-:W-:-:S03]  /*0930*/  DFMA R14, R16, R14, R28 ;  /* 0x0000000e100e722b */ /* 0x004fc6000000001c */
[----:B------:R-:W5:Y:S07]  /*0940*/  LDG.E.64 R16, desc[UR10][R4.64+0x10] ;  /* 0x0000100a04107981 */ /* 0x000f6e000c1e1b00 */
[----:B------:R-:W0:Y:S08]  /*0950*/  F2F.F32.F64 R14, R14 ;  /* 0x0000000e000e7310 */ /* 0x000e300000301000 */
[----:B0-----:R-:W3:Y:S02]  /*0960*/  F2F.F64.F32 R28, R14 ;  /* 0x0000000e001c7310 */ /* 0x001ee40000201800 */
[----:B---3--:R-:W-:-:S10]  /*0970*/  DFMA R20, R20, R22, R28 ;  /* 0x000000161414722b */ /* 0x008fd4000000001c */
[----:B------:R-:W0:Y:S08]  /*0980*/  F2F.F32.F64 R20, R20 ;  /* 0x0000001400147310 */ /* 0x000e300000301000 */
[----:B0-----:R-:W5:Y:S01]  /*0990*/  F2F.F64.F32 R22, R20 ;  /* 0x0000001400167310 */ /* 0x001f620000201800 */
[----:B------:R-:W-:-:S04]  /*09a0*/  UIADD3 UR4, UP1, UPT, UR4, 0x4, URZ ;  /* 0x0000000404047890 */ /* 0x000fc8000ff3e0ff */
[----:B------:R-:W-:Y:S01]  /*09b0*/  UIADD3.X UR5, UPT, UPT, URZ, UR5, URZ, UP1, !UPT ;  /* 0x00000005ff057290 */ /* 0x000fe20008ffe4ff */
[----:B-----5:R-:W-:-:S10]  /*09c0*/  DFMA R16, R16, R26, R22 ;  /* 0x0000001a1010722b */ /* 0x020fd40000000016 */
[----:B------:R-:W0:Y:S08]  /*09d0*/  F2F.F32.F64 R16, R16 ;  /* 0x0000001000107310 */ /* 0x000e300000301000 */
[----:B0-----:R-:W4:Y:S02]  /*09e0*/  F2F.F64.F32 R22, R16 ;  /* 0x0000001000167310 */ /* 0x001f240000201800 */
[----:B----4-:R-:W-:-:S06]  /*09f0*/  DFMA R12, R12, R18, R22 ;  /* 0x000000120c0c722b */ /* 0x010fcc0000000016 */
[----:B------:R2:W3:Y:S05]  /*0a00*/  F2F.F32.F64 R28, R12 ;  /* 0x0000000c001c7310 */ /* 0x0004ea0000301000 */
.L_x_10:
[----:B------:R-:W-:Y:S05]  /*0a10*/  BRA.U !UP0, `(.L_x_9) ;  /* 0x0000000108d07547 */ /* 0x000fea000b800000 */
[----:B------:R-:W-:Y:S02]  /*0a20*/  UISETP.NE.U32.AND UP1, UPT, UR7, 0x1, UPT ;  /* 0x000000010700788c */ /* 0x000fe4000bf25070 */
[----:B------:R-:W-:Y:S02]  /*0a30*/  ULOP3.LUT UR6, UR8, 0x1, URZ, 0xc0, !UPT ;  /* 0x0000000108067892 */ /* 0x000fe4000f8ec0ff */
[----:B------:R-:W-:Y:S02]  /*0a40*/  UISETP.NE.AND.EX UP1, UPT, URZ, URZ, UPT, UP1 ;  /* 0x000000ffff00728c */ /* 0x000fe4000bf25310 */
[----:B------:R-:W-:-:S04]  /*0a50*/  UISETP.NE.U32.AND UP0, UPT, UR6, 0x1, UPT ;  /* 0x000000010600788c */ /* 0x000fc8000bf05070 */
[----:B------:R-:W-:-:S03]  /*0a60*/  UISETP.NE.U32.AND.EX UP0, UPT, URZ, URZ, UPT, UP0 ;  /* 0x000000ffff00728c */ /* 0x000fc6000bf05100 */
[----:B------:R-:W-:Y:S08]  /*0a70*/  BRA.U !UP1, `(.L_x_11) ;  /* 0x00000001096c7547 */ /* 0x000ff0000b800000 */
[----:B------:R-:W4:Y:S01]  /*0a80*/  LDCU.128 UR12, c[0x0][0x380] ;  /* 0x00007000ff0c77ac */ /* 0x000f220008000c00 */
[----:B------:R-:W-:Y:S01]  /*0a90*/  IMAD.MOV.U32 R4, RZ, RZ, R8 ;  /* 0x000000ffff047224 */ /* 0x000fe200078e0008 */
[----:B------:R-:W-:Y:S01]  /*0aa0*/  IADD3 R3, P0, PT, R10, UR4, RZ ;  /* 0x000000040a037c10 */ /* 0x000fe2000ff1e0ff */
[----:B------:R-:W-:Y:S02]  /*0ab0*/  IMAD.MOV.U32 R5, RZ, RZ, RZ ;  /* 0x000000ffff057224 */ /* 0x000fe400078e00ff */
[----:B--2---:R-:W-:Y:S01]  /*0ac0*/  IMAD R12, R6, UR5, RZ ;  /* 0x00000005060c7c24 */ /* 0x004fe2000f8e02ff */
[----:B------:R-:W-:Y:S01]  /*0ad0*/  IADD3.X R16, PT, PT, R2, UR5, RZ, P0, !PT ;  /* 0x0000000502107c10 */ /* 0x000fe200087fe4ff */
[----:B------:R-:W-:-:S04]  /*0ae0*/  IMAD.WIDE.U32 R14, R6, UR4, R4 ;  /* 0x00000004060e7c25 */ /* 0x000fc8000f8e0004 */
[----:B------:R-:W-:-:S04]  /*0af0*/  IMAD R5, R7, UR4, R12 ;  /* 0x0000000407057c24 */ /* 0x000fc8000f8e020c */
[----:B------:R-:W-:Y:S01]  /*0b00*/  IMAD.IADD R13, R15, 0x1, R5 ;  /* 0x000000010f0d7824 */ /* 0x000fe200078e0205 */
[C---:B----4-:R-:W-:Y:S02]  /*0b10*/  LEA R4, P1, R3.reuse, UR12, 0x3 ;  /* 0x0000000c03047c11 */ /* 0x050fe4000f8218ff */
[C---:B------:R-:W-:Y:S02]  /*0b20*/  LEA R12, P0, R14.reuse, UR14, 0x3 ;  /* 0x0000000e0e0c7c11 */ /* 0x040fe4000f8018ff */
[----:B------:R-:W-:Y:S02]  /*0b30*/  LEA.HI.X R5, R3, UR13, R16, 0x3, P1 ;  /* 0x0000000d03057c11 */ /* 0x000fe400088f1c10 */
[----:B------:R-:W-:-:S03]  /*0b40*/  LEA.HI.X R13, R14, UR15, R13, 0x3, P0 ;  /* 0x0000000f0e0d7c11 */ /* 0x000fc600080f1c0d */
[----:B------:R-:W2:Y:S04]  /*0b50*/  LDG.E.64 R18, desc[UR10][R4.64] ;  /* 0x0000000a04127981 */ /* 0x000ea8000c1e1b00 */
[----:B------:R-:W2:Y:S01]  /*0b60*/  LDG.E.64 R20, desc[UR10][R12.64] ;  /* 0x0000000a0c147981 */ /* 0x000ea2000c1e1b00 */
[----:B------:R-:W-:-:S03]  /*0b70*/  LEA R16, P0, R6, R12, 0x3 ;  /* 0x0000000c06107211 */ /* 0x000fc600078018ff */
[----:B------:R-:W4:Y:S01]  /*0b80*/  LDG.E.64 R14, desc[UR10][R4.64+0x8] ;  /* 0x0000080a040e7981 */ /* 0x000f22000c1e1b00 */
[----:B------:R-:W-:-:S06]  /*0b90*/  LEA.HI.X R17, R6, R13, R7, 0x3, P0 ;  /* 0x0000000d06117211 */ /* 0x000fcc00000f1c07 */
[----:B------:R-:W4:Y:S01]  /*0ba0*/  LDG.E.64 R16, desc[UR10][R16.64] ;  /* 0x0000000a10107981 */ /* 0x000f22000c1e1b00 */
[----:B01-3--:R-:W2:Y:S01]  /*0bb0*/  F2F.F64.F32 R28, R28 ;  /* 0x0000001c001c7310 */ /* 0x00bea20000201800 */
[----:B------:R-:W-:-:S04]  /*0bc0*/  UIADD3 UR4, UP1, UPT, UR4, 0x2, URZ ;  /* 0x0000000204047890 */ /* 0x000fc8000ff3e0ff */
[----:B------:R-:W-:Y:S01]  /*0bd0*/  UIADD3.X UR5, UPT, UPT, URZ, UR5, URZ, UP1, !UPT ;  /* 0x00000005ff057290 */ /* 0x000fe20008ffe4ff */
[----:B--2---:R-:W-:-:S10]  /*0be0*/  DFMA R18, R18, R20, R28 ;  /* 0x000000141212722b */ /* 0x004fd4000000001c */
[----:B------:R-:W0:Y:S08]  /*0bf0*/  F2F.F32.F64 R18, R18 ;  /* 0x0000001200127310 */ /* 0x000e300000301000 */
[----:B0-----:R-:W4:Y:S02]  /*0c00*/  F2F.F64.F32 R20, R18 ;  /* 0x0000001200147310 */ /* 0x001f240000201800 */
[----:B----4-:R-:W-:-:S06]  /*0c10*/  DFMA R14, R14, R16, R20 ;  /* 0x000000100e0e722b */ /* 0x010fcc0000000014 */
[----:B------:R4:W0:Y:S05]  /*0c20*/  F2F.F32.F64 R28, R14 ;  /* 0x0000000e001c7310 */ /* 0x00082a0000301000 */
.L_x_11:
[----:B------:R-:W-:Y:S05]  /*0c30*/  BRA.U UP0, `(.L_x_9) ;  /* 0x0000000100487547 */ /* 0x000fea000b800000 */
[----:B------:R-:W5:Y:S01]  /*0c40*/  LDCU.128 UR12, c[0x0][0x380] ;  /* 0x00007000ff0c77ac */ /* 0x000f620008000c00 */
[----:B--2---:R-:W-:Y:S01]  /*0c50*/  IMAD R12, R6, UR5, RZ ;  /* 0x00000005060c7c24 */ /* 0x004fe2000f8e02ff */
[----:B------:R-:W-:Y:S01]  /*0c60*/  IADD3 R11, P0, PT, R10, UR4, RZ ;  /* 0x000000040a0b7c10 */ /* 0x000fe2000ff1e0ff */
[----:B------:R-:W-:Y:S02]  /*0c70*/  IMAD.MOV.U32 R4, RZ, RZ, R8 ;  /* 0x000000ffff047224 */ /* 0x000fe400078e0008 */
[----:B------:R-:W-:Y:S01]  /*0c80*/  IMAD.MOV.U32 R5, RZ, RZ, RZ ;  /* 0x000000ffff057224 */ /* 0x000fe200078e00ff */
[----:B------:R-:W-:Y:S01]  /*0c90*/  IADD3.X R2, PT, PT, R2, UR5, RZ, P0, !PT ;  /* 0x0000000502027c10 */ /* 0x000fe200087fe4ff */
[----:B------:R-:W-:Y:S02]  /*0ca0*/  IMAD R3, R7, UR4, R12 ;  /* 0x0000000407037c24 */ /* 0x000fe4000f8e020c */
[----:B------:R-:W-:-:S04]  /*0cb0*/  IMAD.WIDE.U32 R4, R6, UR4, R4 ;  /* 0x0000000406047c25 */ /* 0x000fc8000f8e0004 */
[----:B------:R-:W-:Y:S01]  /*0cc0*/  IMAD.IADD R3, R5, 0x1, R3 ;  /* 0x0000000105037824 */ /* 0x000fe200078e0203 */
[C---:B-----5:R-:W-:Y:S02]  /*0cd0*/  LEA R10, P1, R11.reuse, UR12, 0x3 ;  /* 0x0000000c0b0a7c11 */ /* 0x060fe4000f8218ff */
[C---:B------:R-:W-:Y:S02]  /*0ce0*/  LEA R12, P0, R4.reuse, UR14, 0x3 ;  /* 0x0000000e040c7c11 */ /* 0x040fe4000f8018ff */
[----:B------:R-:W-:Y:S02]  /*0cf0*/  LEA.HI.X R11, R11, UR13, R2, 0x3, P1 ;  /* 0x0000000d0b0b7c11 */ /* 0x000fe400088f1c02 */
[----:B------:R-:W-:-:S03]  /*0d00*/  LEA.HI.X R13, R4, UR15, R3, 0x3, P0 ;  /* 0x0000000f040d7c11 */ /* 0x000fc600080f1c03 */
[----:B------:R-:W2:Y:S04]  /*0d10*/  LDG.E.64 R2, desc[UR10][R10.64] ;  /* 0x0000000a0a027981 */ /* 0x000ea8000c1e1b00 */
[----:B------:R-:W2:Y:S01]  /*0d20*/  LDG.E.64 R4, desc[UR10][R12.64] ;  /* 0x0000000a0c047981 */ /* 0x000ea2000c1e1b00 */
[----:B01-3--:R-:W2:Y:S02]  /*0d30*/  F2F.F64.F32 R28, R28 ;  /* 0x0000001c001c7310 */ /* 0x00bea40000201800 */
[----:B--2---:R-:W-:-:S06]  /*0d40*/  DFMA R2, R2, R4, R28 ;  /* 0x000000040202722b */ /* 0x004fcc000000001c */
[----:B------:R0:W1:Y:S05]  /*0d50*/  F2F.F32.F64 R28, R2 ;  /* 0x00000002001c7310 */ /* 0x00006a0000301000 */
.L_x_9:
[----:B01-3--:R-:W0:Y:S02]  /*0d60*/  F2F.F64.F32 R28, R28 ;  /* 0x0000001c001c7310 */ /* 0x00be240000201800 */
.L_x_6:
[----:B------:R-:W1:Y:S01]  /*0d70*/  LDCU.64 UR4, c[0x0][0x390] ;  /* 0x00007200ff0477ac */ /* 0x000e620008000a00 */
[----:B------:R-:W-:Y:S02]  /*0d80*/  IMAD.MOV.U32 R2, RZ, RZ, R8 ;  /* 0x000000ffff027224 */ /* 0x000fe400078e0008 */
[----:B------:R-:W-:Y:S02]  /*0d90*/  IMAD.MOV.U32 R3, RZ, RZ, RZ ;  /* 0x000000ffff037224 */ /* 0x000fe400078e00ff */
[----:B------:R-:W-:-:S04]  /*0da0*/  IMAD.WIDE.U32 R2, R0, R6, R2 ;  /* 0x0000000600027225 */ /* 0x000fc800078e0002 */
[----:B------:R-:W-:Y:S01]  /*0db0*/  IMAD R7, R0, R7, R3 ;  /* 0x0000000700077224 */ /* 0x000fe200078e0203 */
[----:B-1----:R-:W-:-:S04]  /*0dc0*/  LEA R4, P0, R2, UR4, 0x3 ;  /* 0x0000000402047c11 */ /* 0x002fc8000f8018ff */
[----:B------:R-:W-:-:S05]  /*0dd0*/  LEA.HI.X R5, R2, UR5, R7, 0x3, P0 ;  /* 0x0000000502057c11 */ /* 0x000fca00080f1c07 */
[----:B0-----:R-:W-:Y:S01]  /*0de0*/  STG.E.64 desc[UR10][R4.64], R28 ;  /* 0x0000001c04007986 */ /* 0x001fe2000c101b0a */
[----:B------:R-:W-:Y:S05]  /*0df0*/  EXIT ;  /* 0x000000000000794d */ /* 0x000fea0003800000 */
.L_x_12:
        /* <DEDUP_REMOVED lines=16> */
.L_x_14:


//--------------------- .nv.shared.reserved.0     --------------------------
	.section	.nv.shared.reserved.0,"aw",@nobits
	.weak		__nv_reservedSMEM_offset_0_alias
	.size		__nv_reservedSMEM_offset_0_alias, 0, 64
	.other		__nv_reservedSMEM_offset_0_alias,@"STO_CUDA_RESERVED_SHARED STV_DEFAULT"
__nv_reservedSMEM_offset_0_alias:
	.zero		0
	.zero		64


//--------------------- .nv.constant0._Z8mult_gpuIfEvPKT_S2_PS0_mmm --------------------------
	.section	.nv.constant0._Z8mult_gpuIfEvPKT_S2_PS0_mmm,"a",@progbits
	.sectionflags	@""
	.align	4
.nv.constant0._Z8mult_gpuIfEvPKT_S2_PS0_mmm:
	.zero		944


//--------------------- .nv.constant0._Z8mult_gpuIdEvPKT_S2_PS0_mmm --------------------------
	.section	.nv.constant0._Z8mult_gpuIdEvPKT_S2_PS0_mmm,"a",@progbits
	.sectionflags	@""
	.align	4
.nv.constant0._Z8mult_gpuIdEvPKT_S2_PS0_mmm:
	.zero		944


//--------------------- SYMBOLS --------------------------

	.type		.nv.reservedSmem.offset0,@object
	.size		.nv.reservedSmem.offset0,0x4
